	.target	sm_100a

	.elftype	@"ET_EXEC"


//--------------------- .note.nv.tkinfo           --------------------------
	.section	.note.nv.tkinfo,"",@"SHT_NOTE"
	.sectionflags	@"SHF_NOTE_NV_TKINFO"
	.tkinfo
        /*0018*/ 	.word	0x00000002
        /*0030*/ 	.string	""
        /*0030*/ 	.string	"ptxas"
        /*0030*/ 	.string	"Cuda compilation tools, release 13.0, V13.0.88"
        /*0030*/ 	.string	"Build cuda_13.0.r13.0/compiler.36424714_0"
        /*0030*/ 	.string	"-arch sm_100a -m 64 "



//--------------------- .note.nv.cuinfo           --------------------------
	.section	.note.nv.cuinfo,"",@"SHT_NOTE"
	.sectionflags	@"SHF_NOTE_NV_CUINFO"
        /*0018*/ 	.short	0x0002
        /*001a*/ 	.short	0x0064
        /*001c*/ 	.short	0x0082
	.zero		2


//--------------------- .nv.info                  --------------------------
	.section	.nv.info,"",@"SHT_CUDA_INFO"
	.align	4


	//----- nvinfo : EIATTR_REGCOUNT
	.align		4
        /*0000*/ 	.byte	0x04, 0x2f
        /*0002*/ 	.short	(.L_19 - .L_18)
	.align		4
.L_18:
        /*0004*/ 	.word	index@(_ZN7cutlass13device_kernelINS_4gemm6kernel13GemmUniversalIN4cute5tupleIJiiiiEEENS1_10collective13CollectiveMmaINS1_35MainloopSm100TmaUmmaWarpSpecializedILi4ELi2ELi2ENS5_IJNS4_1CILi2EEENSA_ILi1EEESC_EEEEENS5_IJNSA_ILi256EEESF_NSA_ILi64EEEEEENS_6half_tENS5_IJlSC_lEEESI_SJ_NS4_8TiledMMAINS4_8MMA_AtomIJNS4_26SM100_MMA_F16BF16_2x1SM_SSISI_SI_fLi256ELi256ELNS4_4UMMA5MajorE0ELSO_0ELNSN_7ScaleInE0ELSP_0EEEEEENS4_6LayoutINS5_IJSC_SC_SC_EEENS5_IJNSA_ILi0EEESU_SU_EEEEENS5_IJNS4_10UnderscoreESX_SX_EEEEENS4_18SM100_TMA_2SM_LOADENS4_14ComposedLayoutINS4_7SwizzleILi3ELi4ELi3EEENS4_18smem_ptr_flag_bitsILi16EEENSS_INS5_IJNSA_ILi8EEESG_EEENS5_IJSG_SC_EEEEEEEvNS4_8identityES10_S1A_vS1B_EENS_8epilogue10collective18CollectiveEpilogueINS1D_23Sm100TmaWarpSpecializedILi4ELi2ELi64ELb1ELb0EEEJNS5_IJNSA_ILi128EEESF_SG_EEENS5_IJNSS_IS1I_SC_EENSS_ISG_SC_EEEEESI_SJ_SI_SJ_NS1D_6fusion15FusionCallbacksIS1H_NS1N_17LinearCombinationISI_fSI_fLNS_15FloatRoundStyleE2EEES1J_S1M_JEEENS4_5SM1004TMEM4LOAD26SM100_TMEM_LOAD_32dp32b64xENS4_13SM90_TMA_LOADES1A_NS4_39AutoVectorizingCopyWithAssumedAlignmentILi128EEENS4_14SM90_TMA_STOREES1A_S1Z_S1Z_EEEvvEEEEvNT_6ParamsE)
        /*0008*/ 	.word	0x000000ba


	//----- nvinfo : EIATTR_FRAME_SIZE
	.align		4
.L_19:
        /*000c*/ 	.byte	0x04, 0x11
        /*000e*/ 	.short	(.L_21 - .L_20)
	.align		4
.L_20:
        /*0010*/ 	.word	index@($__internal_2_$__cuda_sm10x_tcgen05_guardrail_trap_unallocated_columns_being_dealloced)
        /*0014*/ 	.word	0x00000000


	//----- nvinfo : EIATTR_FRAME_SIZE
	.align		4
.L_21:
        /*0018*/ 	.byte	0x04, 0x11
        /*001a*/ 	.short	(.L_23 - .L_22)
	.align		4
.L_22:
        /*001c*/ 	.word	index@($__internal_1_$__cuda_sm10x_tcgen05_guardrail_trap_phase_invalid_during_alloc)
        /*0020*/ 	.word	0x00000000


	//----- nvinfo : EIATTR_FRAME_SIZE
	.align		4
.L_23:
        /*0024*/ 	.byte	0x04, 0x11
        /*0026*/ 	.short	(.L_25 - .L_24)
	.align		4
.L_24:
        /*0028*/ 	.word	index@($__internal_0_$__cuda_sm10x_tcgen05_guardrail_trap_col_being_dealloced_not_returned_by_alloc)
        /*002c*/ 	.word	0x00000000


	//----- nvinfo : EIATTR_FRAME_SIZE
	.align		4
.L_25:
        /*0030*/ 	.byte	0x04, 0x11
        /*0032*/ 	.short	(.L_27 - .L_26)
	.align		4
.L_26:
        /*0034*/ 	.word	index@(_ZN7cutlass13device_kernelINS_4gemm6kernel13GemmUniversalIN4cute5tupleIJiiiiEEENS1_10collective13CollectiveMmaINS1_35MainloopSm100TmaUmmaWarpSpecializedILi4ELi2ELi2ENS5_IJNS4_1CILi2EEENSA_ILi1EEESC_EEEEENS5_IJNSA_ILi256EEESF_NSA_ILi64EEEEEENS_6half_tENS5_IJlSC_lEEESI_SJ_NS4_8TiledMMAINS4_8MMA_AtomIJNS4_26SM100_MMA_F16BF16_2x1SM_SSISI_SI_fLi256ELi256ELNS4_4UMMA5MajorE0ELSO_0ELNSN_7ScaleInE0ELSP_0EEEEEENS4_6LayoutINS5_IJSC_SC_SC_EEENS5_IJNSA_ILi0EEESU_SU_EEEEENS5_IJNS4_10UnderscoreESX_SX_EEEEENS4_18SM100_TMA_2SM_LOADENS4_14ComposedLayoutINS4_7SwizzleILi3ELi4ELi3EEENS4_18smem_ptr_flag_bitsILi16EEENSS_INS5_IJNSA_ILi8EEESG_EEENS5_IJSG_SC_EEEEEEEvNS4_8identityES10_S1A_vS1B_EENS_8epilogue10collective18CollectiveEpilogueINS1D_23Sm100TmaWarpSpecializedILi4ELi2ELi64ELb1ELb0EEEJNS5_IJNSA_ILi128EEESF_SG_EEENS5_IJNSS_IS1I_SC_EENSS_ISG_SC_EEEEESI_SJ_SI_SJ_NS1D_6fusion15FusionCallbacksIS1H_NS1N_17LinearCombinationISI_fSI_fLNS_15FloatRoundStyleE2EEES1J_S1M_JEEENS4_5SM1004TMEM4LOAD26SM100_TMEM_LOAD_32dp32b64xENS4_13SM90_TMA_LOADES1A_NS4_39AutoVectorizingCopyWithAssumedAlignmentILi128EEENS4_14SM90_TMA_STOREES1A_S1Z_S1Z_EEEvvEEEEvNT_6ParamsE)
        /*0038*/ 	.word	0x00000000


	//----- nvinfo : EIATTR_MIN_STACK_SIZE
	.align		4
.L_27:
        /*003c*/ 	.byte	0x04, 0x12
        /*003e*/ 	.short	(.L_29 - .L_28)
	.align		4
.L_28:
        /*0040*/ 	.word	index@(_ZN7cutlass13device_kernelINS_4gemm6kernel13GemmUniversalIN4cute5tupleIJiiiiEEENS1_10collective13CollectiveMmaINS1_35MainloopSm100TmaUmmaWarpSpecializedILi4ELi2ELi2ENS5_IJNS4_1CILi2EEENSA_ILi1EEESC_EEEEENS5_IJNSA_ILi256EEESF_NSA_ILi64EEEEEENS_6half_tENS5_IJlSC_lEEESI_SJ_NS4_8TiledMMAINS4_8MMA_AtomIJNS4_26SM100_MMA_F16BF16_2x1SM_SSISI_SI_fLi256ELi256ELNS4_4UMMA5MajorE0ELSO_0ELNSN_7ScaleInE0ELSP_0EEEEEENS4_6LayoutINS5_IJSC_SC_SC_EEENS5_IJNSA_ILi0EEESU_SU_EEEEENS5_IJNS4_10UnderscoreESX_SX_EEEEENS4_18SM100_TMA_2SM_LOADENS4_14ComposedLayoutINS4_7SwizzleILi3ELi4ELi3EEENS4_18smem_ptr_flag_bitsILi16EEENSS_INS5_IJNSA_ILi8EEESG_EEENS5_IJSG_SC_EEEEEEEvNS4_8identityES10_S1A_vS1B_EENS_8epilogue10collective18CollectiveEpilogueINS1D_23Sm100TmaWarpSpecializedILi4ELi2ELi64ELb1ELb0EEEJNS5_IJNSA_ILi128EEESF_SG_EEENS5_IJNSS_IS1I_SC_EENSS_ISG_SC_EEEEESI_SJ_SI_SJ_NS1D_6fusion15FusionCallbacksIS1H_NS1N_17LinearCombinationISI_fSI_fLNS_15FloatRoundStyleE2EEES1J_S1M_JEEENS4_5SM1004TMEM4LOAD26SM100_TMEM_LOAD_32dp32b64xENS4_13SM90_TMA_LOADES1A_NS4_39AutoVectorizingCopyWithAssumedAlignmentILi128EEENS4_14SM90_TMA_STOREES1A_S1Z_S1Z_EEEvvEEEEvNT_6ParamsE)
        /*0044*/ 	.word	0x00000000
.L_29:


//--------------------- .nv.compat                --------------------------
	.section	.nv.compat,"",@"SHT_CUDA_COMPAT_INFO"
	.align	4
        /*0000*/ 	.byte	0x02, 0x09, 0x01, 0x00, 0x02, 0x02, 0x02, 0x00, 0x02, 0x05, 0x05, 0x00, 0x03, 0x07, 0x01, 0x01
        /*0010*/ 	.byte	0x02, 0x03, 0x01, 0x00, 0x02, 0x06, 0x01, 0x00, 0x04, 0x0b, 0x08, 0x00, 0x09, 0x00, 0x00, 0x00
        /*0020*/ 	.byte	0x00, 0x00, 0x00, 0x00


//--------------------- .nv.info._ZN7cutlass13device_kernelINS_4gemm6kernel13GemmUniversalIN4cute5tupleIJiiiiEEENS1_10collective13CollectiveMmaINS1_35MainloopSm100TmaUmmaWarpSpecializedILi4ELi2ELi2ENS5_IJNS4_1CILi2EEENSA_ILi1EEESC_EEEEENS5_IJNSA_ILi256EEESF_NSA_ILi64EEEEEENS_6half_tENS5_IJlSC_lEEESI_SJ_NS4_8TiledMMAINS4_8MMA_AtomIJNS4_26SM100_MMA_F16BF16_2x1SM_SSISI_SI_fLi256ELi256ELNS4_4UMMA5MajorE0ELSO_0ELNSN_7ScaleInE0ELSP_0EEEEEENS4_6LayoutINS5_IJSC_SC_SC_EEENS5_IJNSA_ILi0EEESU_SU_EEEEENS5_IJNS4_10UnderscoreESX_SX_EEEEENS4_18SM100_TMA_2SM_LOADENS4_14ComposedLayoutINS4_7SwizzleILi3ELi4ELi3EEENS4_18smem_ptr_flag_bitsILi16EEENSS_INS5_IJNSA_ILi8EEESG_EEENS5_IJSG_SC_EEEEEEEvNS4_8identityES10_S1A_vS1B_EENS_8epilogue10collective18CollectiveEpilogueINS1D_23Sm100TmaWarpSpecializedILi4ELi2ELi64ELb1ELb0EEEJNS5_IJNSA_ILi128EEESF_SG_EEENS5_IJNSS_IS1I_SC_EENSS_ISG_SC_EEEEESI_SJ_SI_SJ_NS1D_6fusion15FusionCallbacksIS1H_NS1N_17LinearCombinationISI_fSI_fLNS_15FloatRoundStyleE2EEES1J_S1M_JEEENS4_5SM1004TMEM4LOAD26SM100_TMEM_LOAD_32dp32b64xENS4_13SM90_TMA_LOADES1A_NS4_39AutoVectorizingCopyWithAssumedAlignmentILi128EEENS4_14SM90_TMA_STOREES1A_S1Z_S1Z_EEEvvEEEEvNT_6ParamsE --------------------------
	.section	.nv.info._ZN7cutlass13device_kernelINS_4gemm6kernel13GemmUniversalIN4cute5tupleIJiiiiEEENS1_10collective13CollectiveMmaINS1_35MainloopSm100TmaUmmaWarpSpecializedILi4ELi2ELi2ENS5_IJNS4_1CILi2EEENSA_ILi1EEESC_EEEEENS5_IJNSA_ILi256EEESF_NSA_ILi64EEEEEENS_6half_tENS5_IJlSC_lEEESI_SJ_NS4_8TiledMMAINS4_8MMA_AtomIJNS4_26SM100_MMA_F16BF16_2x1SM_SSISI_SI_fLi256ELi256ELNS4_4UMMA5MajorE0ELSO_0ELNSN_7ScaleInE0ELSP_0EEEEEENS4_6LayoutINS5_IJSC_SC_SC_EEENS5_IJNSA_ILi0EEESU_SU_EEEEENS5_IJNS4_10UnderscoreESX_SX_EEEEENS4_18SM100_TMA_2SM_LOADENS4_14ComposedLayoutINS4_7SwizzleILi3ELi4ELi3EEENS4_18smem_ptr_flag_bitsILi16EEENSS_INS5_IJNSA_ILi8EEESG_EEENS5_IJSG_SC_EEEEEEEvNS4_8identityES10_S1A_vS1B_EENS_8epilogue10collective18CollectiveEpilogueINS1D_23Sm100TmaWarpSpecializedILi4ELi2ELi64ELb1ELb0EEEJNS5_IJNSA_ILi128EEESF_SG_EEENS5_IJNSS_IS1I_SC_EENSS_ISG_SC_EEEEESI_SJ_SI_SJ_NS1D_6fusion15FusionCallbacksIS1H_NS1N_17LinearCombinationISI_fSI_fLNS_15FloatRoundStyleE2EEES1J_S1M_JEEENS4_5SM1004TMEM4LOAD26SM100_TMEM_LOAD_32dp32b64xENS4_13SM90_TMA_LOADES1A_NS4_39AutoVectorizingCopyWithAssumedAlignmentILi128EEENS4_14SM90_TMA_STOREES1A_S1Z_S1Z_EEEvvEEEEvNT_6ParamsE,"",@"SHT_CUDA_INFO"
	.sectionflags	@""
	.align	4


	//----- nvinfo : EIATTR_CUDA_API_VERSION
	.align		4
        /*0000*/ 	.byte	0x04, 0x37
        /*0002*/ 	.short	(.L_31 - .L_30)
.L_30:
        /*0004*/ 	.word	0x00000082


	//----- nvinfo : EIATTR_KPARAM_INFO
	.align		4
.L_31:
        /*0008*/ 	.byte	0x04, 0x17
        /*000a*/ 	.short	(.L_33 - .L_32)
.L_32:
        /*000c*/ 	.word	0x00000000
        /*0010*/ 	.short	0x0000
        /*0012*/ 	.short	0x0000
        /*0014*/ 	.byte	0x00, 0xf0, 0x01, 0x20


	//----- nvinfo : EIATTR_AT_ENTRY_FRAGMENTS
	.align		4
.L_33:
        /*0018*/ 	.byte	0x04, 0x4f
        /*001a*/ 	.short	(.L_35 - .L_34)


	//   ....[0]....
.L_34:
        /*001c*/ 	.word	0x00000007


	//----- nvinfo : EIATTR_RESERVED_SMEM_USED
	.align		4
.L_35:
        /*0020*/ 	.byte	0x01, 0x41
	.zero		2


	//----- nvinfo : EIATTR_SPARSE_MMA_MASK
	.align		4
        /*0024*/ 	.byte	0x03, 0x50
        /*0026*/ 	.short	0x0000


	//----- nvinfo : EIATTR_TCGEN05_2CTA_USED
	.align		4
        /*0028*/ 	.byte	0x01, 0x52
	.zero		2


	//----- nvinfo : EIATTR_MAXREG_COUNT
	.align		4
        /*002c*/ 	.byte	0x03, 0x1b
        /*002e*/ 	.short	0x00ff


	//----- nvinfo : EIATTR_NUM_BARRIERS
	.align		4
        /*0030*/ 	.byte	0x02, 0x4c
        /*0032*/ 	.byte	0x07
	.zero		1


	//----- nvinfo : EIATTR_EXTERNS
	.align		4
        /*0034*/ 	.byte	0x04, 0x0f
        /*0036*/ 	.short	(.L_37 - .L_36)


	//   ....[0]....
	.align		4
.L_36:
        /*0038*/ 	.word	index@(__assertfail)


	//----- nvinfo : EIATTR_MERCURY_ISA_VERSION
	.align		4
.L_37:
        /*003c*/ 	.byte	0x03, 0x5f
        /*003e*/ 	.short	0x0101


	//----- nvinfo : EIATTR_INT_WARP_WIDE_INSTR_OFFSETS
	.align		4
        /*0040*/ 	.byte	0x04, 0x31
        /*0042*/ 	.short	(.L_39 - .L_38)


	//   ....[0]....
.L_38:
        /*0044*/ 	.word	0x00000cd0


	//   ....[1]....
        /*0048*/ 	.word	0x00000d70


	//   ....[2]....
        /*004c*/ 	.word	0x000020a0


	//   ....[3]....
        /*0050*/ 	.word	0x00003e60


	//   ....[4]....
        /*0054*/ 	.word	0x00003e80


	//   ....[5]....
        /*0058*/ 	.word	0x00003eb0


	//   ....[6]....
        /*005c*/ 	.word	0x000047f0


	//   ....[7]....
        /*0060*/ 	.word	0x00004860


	//   ....[8]....
        /*0064*/ 	.word	0x00004940


	//   ....[9]....
        /*0068*/ 	.word	0x000049c0


	//   ....[10]....
        /*006c*/ 	.word	0x00004ad0


	//   ....[11]....
        /*0070*/ 	.word	0x00004b60


	//   ....[12]....
        /*0074*/ 	.word	0x00004d40


	//   ....[13]....
        /*0078*/ 	.word	0x00004ea0


	//----- nvinfo : EIATTR_COOP_GROUP_MASK_REGIDS
	.align		4
.L_39:
        /*007c*/ 	.byte	0x04, 0x29
        /*007e*/ 	.short	(.L_41 - .L_40)


	//   ....[0]....
.L_40:
        /*0080*/ 	.word	0xffffffff


	//   ....[1]....
        /*0084*/ 	.word	0xffffffff


	//   ....[2]....
        /*0088*/ 	.word	0xffffffff


	//   ....[3]....
        /*008c*/ 	.word	0xffffffff


	//   ....[4]....
        /*0090*/ 	.word	0xffffffff


	//   ....[5]....
        /*0094*/ 	.word	0xffffffff


	//   ....[6]....
        /*0098*/ 	.word	0xffffffff


	//   ....[7]....
        /*009c*/ 	.word	0xffffffff


	//   ....[8]....
        /*00a0*/ 	.word	0xffffffff


	//   ....[9]....
        /*00a4*/ 	.word	0xffffffff


	//   ....[10]....
        /*00a8*/ 	.word	0xffffffff


	//   ....[11]....
        /*00ac*/ 	.word	0xffffffff


	//   ....[12]....
        /*00b0*/ 	.word	0xffffffff


	//   ....[13]....
        /*00b4*/ 	.word	0xffffffff


	//----- nvinfo : EIATTR_COOP_GROUP_INSTR_OFFSETS
	.align		4
.L_41:
        /*00b8*/ 	.byte	0x04, 0x28
        /*00ba*/ 	.short	(.L_43 - .L_42)


	//   ....[0]....
.L_42:
        /*00bc*/ 	.word	0x000000c0


	//   ....[1]....
        /*00c0*/ 	.word	0x00000500


	//   ....[2]....
        /*00c4*/ 	.word	0x00000680


	//   ....[3]....
        /*00c8*/ 	.word	0x00000810


	//   ....[4]....
        /*00cc*/ 	.word	0x00000900


	//   ....[5]....
        /*00d0*/ 	.word	0x00000a60


	//   ....[6]....
        /*00d4*/ 	.word	0x00000bb0


	//   ....[7]....
        /*00d8*/ 	.word	0x00000df0


	//   ....[8]....
        /*00dc*/ 	.word	0x00001f80


	//   ....[9]....
        /*00e0*/ 	.word	0x00002d60


	//   ....[10]....
        /*00e4*/ 	.word	0x00003230


	//   ....[11]....
        /*00e8*/ 	.word	0x00003260


	//   ....[12]....
        /*00ec*/ 	.word	0x00003d60


	//   ....[13]....
        /*00f0*/ 	.word	0x00003f70


	//----- nvinfo : EIATTR_VRC_CTA_INIT_COUNT
	.align		4
.L_43:
        /*00f4*/ 	.byte	0x02, 0x4a
        /*00f6*/ 	.byte	0x80
	.zero		1


	//----- nvinfo : EIATTR_SYSCALL_OFFSETS
	.align		4
        /*00f8*/ 	.byte	0x04, 0x46
        /*00fa*/ 	.short	(.L_45 - .L_44)


	//   ....[0]....
.L_44:
        /*00fc*/ 	.word	0x00005950


	//   ....[1]....
        /*0100*/ 	.word	0x00005a40


	//   ....[2]....
        /*0104*/ 	.word	0x000063b0


	//   ....[3]....
        /*0108*/ 	.word	0x00007870


	//   ....[4]....
        /*010c*/ 	.word	0x00008c90


	//   ....[5]....
        /*0110*/ 	.word	0x0000a0a0


	//----- nvinfo : EIATTR_MBARRIER_INSTR_OFFSETS
	.align		4
.L_45:
        /*0114*/ 	.byte	0x04, 0x39
        /*0116*/ 	.short	(.L_47 - .L_46)


	//   ....[0]....
.L_46:
        /*0118*/ 	.word	0x000005f0
        /*011c*/ 	.word	0x000000ff
        /*0120*/ 	.word	0x00000000
        /*0124*/ 	.short	0x0100
        /*0126*/ 	.byte	0x08
	.zero		1


	//   ....[1]....
        /*0128*/ 	.word	0x00000600
        /*012c*/ 	.word	0x000000ff
        /*0130*/ 	.word	0x00000020
        /*0134*/ 	.short	0x0100
        /*0136*/ 	.byte	0x08
	.zero		1


	//   ....[2]....
        /*0138*/ 	.word	0x00000610
        /*013c*/ 	.word	0x000000ff
        /*0140*/ 	.word	0x00000008
        /*0144*/ 	.short	0x0100
        /*0146*/ 	.byte	0x08
	.zero		1


	//   ....[3]....
        /*0148*/ 	.word	0x00000620
        /*014c*/ 	.word	0x000000ff
        /*0150*/ 	.word	0x00000028
        /*0154*/ 	.short	0x0100
        /*0156*/ 	.byte	0x08
	.zero		1


	//   ....[4]....
        /*0158*/ 	.word	0x00000630
        /*015c*/ 	.word	0x000000ff
        /*0160*/ 	.word	0x00000010
        /*0164*/ 	.short	0x0100
        /*0166*/ 	.byte	0x08
	.zero		1


	//   ....[5]....
        /*0168*/ 	.word	0x00000640
        /*016c*/ 	.word	0x000000ff
        /*0170*/ 	.word	0x00000030
        /*0174*/ 	.short	0x0100
        /*0176*/ 	.byte	0x08
	.zero		1


	//   ....[6]....
        /*0178*/ 	.word	0x00000650
        /*017c*/ 	.word	0x000000ff
        /*0180*/ 	.word	0x00000018
        /*0184*/ 	.short	0x0100
        /*0186*/ 	.byte	0x08
	.zero		1


	//   ....[7]....
        /*0188*/ 	.word	0x00000660
        /*018c*/ 	.word	0x000000ff
        /*0190*/ 	.word	0x00000038
        /*0194*/ 	.short	0x0100
        /*0196*/ 	.byte	0x08
	.zero		1


	//   ....[8]....
        /*0198*/ 	.word	0x00000780
        /*019c*/ 	.word	0x000000ff
        /*01a0*/ 	.word	0x00000040
        /*01a4*/ 	.short	0x0100
        /*01a6*/ 	.byte	0x09
	.zero		1


	//   ....[9]....
        /*01a8*/ 	.word	0x00000790
        /*01ac*/ 	.word	0x000000ff
        /*01b0*/ 	.word	0x00000060
        /*01b4*/ 	.short	0x0100
        /*01b6*/ 	.byte	0x09
	.zero		1


	//   ....[10]....
        /*01b8*/ 	.word	0x000007a0
        /*01bc*/ 	.word	0x000000ff
        /*01c0*/ 	.word	0x00000048
        /*01c4*/ 	.short	0x0100
        /*01c6*/ 	.byte	0x09
	.zero		1


	//   ....[11]....
        /*01c8*/ 	.word	0x000007b0
        /*01cc*/ 	.word	0x000000ff
        /*01d0*/ 	.word	0x00000068
        /*01d4*/ 	.short	0x0100
        /*01d6*/ 	.byte	0x09
	.zero		1


	//   ....[12]....
        /*01d8*/ 	.word	0x000007c0
        /*01dc*/ 	.word	0x000000ff
        /*01e0*/ 	.word	0x00000050
        /*01e4*/ 	.short	0x0100
        /*01e6*/ 	.byte	0x09
	.zero		1


	//   ....[13]....
        /*01e8*/ 	.word	0x000007d0
        /*01ec*/ 	.word	0x000000ff
        /*01f0*/ 	.word	0x00000070
        /*01f4*/ 	.short	0x0100
        /*01f6*/ 	.byte	0x09
	.zero		1


	//   ....[14]....
        /*01f8*/ 	.word	0x000007e0
        /*01fc*/ 	.word	0x000000ff
        /*0200*/ 	.word	0x00000058
        /*0204*/ 	.short	0x0100
        /*0206*/ 	.byte	0x09
	.zero		1


	//   ....[15]....
        /*0208*/ 	.word	0x000007f0
        /*020c*/ 	.word	0x000000ff
        /*0210*/ 	.word	0x00000078
        /*0214*/ 	.short	0x0100
        /*0216*/ 	.byte	0x09
	.zero		1


	//   ....[16]....
        /*0218*/ 	.word	0x000008d0
        /*021c*/ 	.word	0x000000ff
        /*0220*/ 	.word	0x00000080
        /*0224*/ 	.short	0x0100
        /*0226*/ 	.byte	0x08
	.zero		1


	//   ....[17]....
        /*0228*/ 	.word	0x000008e0
        /*022c*/ 	.word	0x000000ff
        /*0230*/ 	.word	0x00000088
        /*0234*/ 	.short	0x0100
        /*0236*/ 	.byte	0x08
	.zero		1


	//   ....[18]....
        /*0238*/ 	.word	0x00000a10
        /*023c*/ 	.word	0x000000ff
        /*0240*/ 	.word	0x00000090
        /*0244*/ 	.short	0x0100
        /*0246*/ 	.byte	0x08
	.zero		1


	//   ....[19]....
        /*0248*/ 	.word	0x00000a20
        /*024c*/ 	.word	0x000000ff
        /*0250*/ 	.word	0x000000a0
        /*0254*/ 	.short	0x0100
        /*0256*/ 	.byte	0x08
	.zero		1


	//   ....[20]....
        /*0258*/ 	.word	0x00000a30
        /*025c*/ 	.word	0x000000ff
        /*0260*/ 	.word	0x00000098
        /*0264*/ 	.short	0x0100
        /*0266*/ 	.byte	0x08
	.zero		1


	//   ....[21]....
        /*0268*/ 	.word	0x00000a40
        /*026c*/ 	.word	0x000000ff
        /*0270*/ 	.word	0x000000a8
        /*0274*/ 	.short	0x0100
        /*0276*/ 	.byte	0x08
	.zero		1


	//   ....[22]....
        /*0278*/ 	.word	0x00000b60
        /*027c*/ 	.word	0x000000ff
        /*0280*/ 	.word	0x000000b0
        /*0284*/ 	.short	0x0100
        /*0286*/ 	.byte	0x09
	.zero		1


	//   ....[23]....
        /*0288*/ 	.word	0x00000b70
        /*028c*/ 	.word	0x000000ff
        /*0290*/ 	.word	0x000000c0
        /*0294*/ 	.short	0x0100
        /*0296*/ 	.byte	0x09
	.zero		1


	//   ....[24]....
        /*0298*/ 	.word	0x00000b80
        /*029c*/ 	.word	0x000000ff
        /*02a0*/ 	.word	0x000000b8
        /*02a4*/ 	.short	0x0100
        /*02a6*/ 	.byte	0x09
	.zero		1


	//   ....[25]....
        /*02a8*/ 	.word	0x00000b90
        /*02ac*/ 	.word	0x000000ff
        /*02b0*/ 	.word	0x000000c8
        /*02b4*/ 	.short	0x0100
        /*02b6*/ 	.byte	0x09
	.zero		1


	//   ....[26]....
        /*02b8*/ 	.word	0x00000c80
        /*02bc*/ 	.word	0x000000ff
        /*02c0*/ 	.word	0x000000d0
        /*02c4*/ 	.short	0x0100
        /*02c6*/ 	.byte	0x08
	.zero		1


	//   ....[27]....
        /*02c8*/ 	.word	0x00000c90
        /*02cc*/ 	.word	0x000000ff
        /*02d0*/ 	.word	0x000000e0
        /*02d4*/ 	.short	0x0100
        /*02d6*/ 	.byte	0x08
	.zero		1


	//   ....[28]....
        /*02d8*/ 	.word	0x00000ca0
        /*02dc*/ 	.word	0x000000ff
        /*02e0*/ 	.word	0x000000d8
        /*02e4*/ 	.short	0x0100
        /*02e6*/ 	.byte	0x08
	.zero		1


	//   ....[29]....
        /*02e8*/ 	.word	0x00000cb0
        /*02ec*/ 	.word	0x000000ff
        /*02f0*/ 	.word	0x000000e8
        /*02f4*/ 	.short	0x0100
        /*02f6*/ 	.byte	0x08
	.zero		1


	//   ....[30]....
        /*02f8*/ 	.word	0x00000da0
        /*02fc*/ 	.word	0x000000ff
        /*0300*/ 	.word	0x000000f0
        /*0304*/ 	.short	0x0100
        /*0306*/ 	.byte	0x07
	.zero		1


	//   ....[31]....
        /*0308*/ 	.word	0x000017b0
        /*030c*/ 	.word	0x00000003
        /*0310*/ 	.word	0x000000e0
        /*0314*/ 	.short	0x010a
        /*0316*/ 	.byte	0xff
	.zero		1


	//   ....[32]....
        /*0318*/ 	.word	0x000017e0
        /*031c*/ 	.word	0x00000003
        /*0320*/ 	.word	0x000000d0
        /*0324*/ 	.short	0x0101
        /*0326*/ 	.byte	0xff
	.zero		1


	//   ....[33]....
        /*0328*/ 	.word	0x000018e0
        /*032c*/ 	.word	0x000000ff
        /*0330*/ 	.word	0x00000020
        /*0334*/ 	.short	0x010a
        /*0336*/ 	.byte	0x08
	.zero		1


	//   ....[34]....
        /*0338*/ 	.word	0x000019a0
        /*033c*/ 	.word	0x000000ff
        /*0340*/ 	.word	0x00000020
        /*0344*/ 	.short	0x010a
        /*0346*/ 	.byte	0x21
	.zero		1


	//   ....[35]....
        /*0348*/ 	.word	0x00001b60
        /*034c*/ 	.word	0x000000ff
        /*0350*/ 	.word	0x00000020
        /*0354*/ 	.short	0x010a
        /*0356*/ 	.byte	0x08
	.zero		1


	//   ....[36]....
        /*0358*/ 	.word	0x00001c40
        /*035c*/ 	.word	0x000000ff
        /*0360*/ 	.word	0x00000088
        /*0364*/ 	.short	0x0101
        /*0366*/ 	.byte	0x06
	.zero		1


	//   ....[37]....
        /*0368*/ 	.word	0x00001c60
        /*036c*/ 	.word	0x000000ff
        /*0370*/ 	.word	0x00000020
        /*0374*/ 	.short	0x010a
        /*0376*/ 	.byte	0x08
	.zero		1


	//   ....[38]....
        /*0378*/ 	.word	0x00001ce0
        /*037c*/ 	.word	0x000000ff
        /*0380*/ 	.word	0x00000020
        /*0384*/ 	.short	0x010a
        /*0386*/ 	.byte	0x11
	.zero		1


	//   ....[39]....
        /*0388*/ 	.word	0x00001e70
        /*038c*/ 	.word	0x000000ff
        /*0390*/ 	.word	0x00000020
        /*0394*/ 	.short	0x010a
        /*0396*/ 	.byte	0x08
	.zero		1


	//   ....[40]....
        /*0398*/ 	.word	0x00001fb0
        /*039c*/ 	.word	0x00000002
        /*03a0*/ 	.word	0x00000090
        /*03a4*/ 	.short	0x010a
        /*03a6*/ 	.byte	0xff
	.zero		1


	//   ....[41]....
        /*03a8*/ 	.word	0x00002070
        /*03ac*/ 	.word	0x00000002
        /*03b0*/ 	.word	0x00000000
        /*03b4*/ 	.short	0x0101
        /*03b6*/ 	.byte	0xff
	.zero		1


	//   ....[42]....
        /*03b8*/ 	.word	0x000025d0
        /*03bc*/ 	.word	0x000000ff
        /*03c0*/ 	.word	0x00000000
        /*03c4*/ 	.short	0x010a
        /*03c6*/ 	.byte	0x04
	.zero		1


	//   ....[43]....
        /*03c8*/ 	.word	0x00002660
        /*03cc*/ 	.word	0x000000ff
        /*03d0*/ 	.word	0x00000000
        /*03d4*/ 	.short	0x010a
        /*03d6*/ 	.byte	0x04
	.zero		1


	//   ....[44]....
        /*03d8*/ 	.word	0x000026f0
        /*03dc*/ 	.word	0x000000ff
        /*03e0*/ 	.word	0x00000000
        /*03e4*/ 	.short	0x010a
        /*03e6*/ 	.byte	0x04
	.zero		1


	//   ....[45]....
        /*03e8*/ 	.word	0x00002790
        /*03ec*/ 	.word	0x00000000
        /*03f0*/ 	.word	0x00000000
        /*03f4*/ 	.short	0x010a
        /*03f6*/ 	.byte	0xff
	.zero		1


	//   ....[46]....
        /*03f8*/ 	.word	0x000028c0
        /*03fc*/ 	.word	0x00000000
        /*0400*/ 	.word	0x000000d0
        /*0404*/ 	.short	0x010a
        /*0406*/ 	.byte	0xff
	.zero		1


	//   ....[47]....
        /*0408*/ 	.word	0x00002930
        /*040c*/ 	.word	0x00000004
        /*0410*/ 	.word	0x00000000
        /*0414*/ 	.short	0x0101
        /*0416*/ 	.byte	0xff
	.zero		1


	//   ....[48]....
        /*0418*/ 	.word	0x00002950
        /*041c*/ 	.word	0x000000ff
        /*0420*/ 	.word	0x000000a0
        /*0424*/ 	.short	0x010a
        /*0426*/ 	.byte	0x05
	.zero		1


	//   ....[49]....
        /*0428*/ 	.word	0x00002a70
        /*042c*/ 	.word	0x00000000
        /*0430*/ 	.word	0x00000090
        /*0434*/ 	.short	0x010a
        /*0436*/ 	.byte	0xff
	.zero		1


	//   ....[50]....
        /*0438*/ 	.word	0x00002b70
        /*043c*/ 	.word	0x00000000
        /*0440*/ 	.word	0x00000000
        /*0444*/ 	.short	0x0101
        /*0446*/ 	.byte	0xff
	.zero		1


	//   ....[51]....
        /*0448*/ 	.word	0x00002c00
        /*044c*/ 	.word	0x000000ff
        /*0450*/ 	.word	0x000000a0
        /*0454*/ 	.short	0x0106
        /*0456*/ 	.byte	0x05
	.zero		1


	//   ....[52]....
        /*0458*/ 	.word	0x00002c20
        /*045c*/ 	.word	0x000000ff
        /*0460*/ 	.word	0x000000a0
        /*0464*/ 	.short	0x010a
        /*0466*/ 	.byte	0x05
	.zero		1


	//   ....[53]....
        /*0468*/ 	.word	0x00002cb0
        /*046c*/ 	.word	0x000000ff
        /*0470*/ 	.word	0x000000a0
        /*0474*/ 	.short	0x0106
        /*0476*/ 	.byte	0x04
	.zero		1


	//   ....[54]....
        /*0478*/ 	.word	0x00002cf0
        /*047c*/ 	.word	0x00000000
        /*0480*/ 	.word	0x000000a0
        /*0484*/ 	.short	0x010a
        /*0486*/ 	.byte	0xff
	.zero		1


	//   ....[55]....
        /*0488*/ 	.word	0x00002f30
        /*048c*/ 	.word	0x000000ff
        /*0490*/ 	.word	0x00000008
        /*0494*/ 	.short	0x010a
        /*0496*/ 	.byte	0x06
	.zero		1


	//   ....[56]....
        /*0498*/ 	.word	0x00002f50
        /*049c*/ 	.word	0x000000ff
        /*04a0*/ 	.word	0x00000008
        /*04a4*/ 	.short	0x010a
        /*04a6*/ 	.byte	0x06
	.zero		1


	//   ....[57]....
        /*04a8*/ 	.word	0x000030e0
        /*04ac*/ 	.word	0x000000ff
        /*04b0*/ 	.word	0x00000008
        /*04b4*/ 	.short	0x010a
        /*04b6*/ 	.byte	0x06
	.zero		1


	//   ....[58]....
        /*04b8*/ 	.word	0x00003100
        /*04bc*/ 	.word	0x000000ff
        /*04c0*/ 	.word	0x00000008
        /*04c4*/ 	.short	0x010a
        /*04c6*/ 	.byte	0x06
	.zero		1


	//   ....[59]....
        /*04c8*/ 	.word	0x000031c0
        /*04cc*/ 	.word	0x000000ff
        /*04d0*/ 	.word	0x00000000
        /*04d4*/ 	.short	0x0101
        /*04d6*/ 	.byte	0x07
	.zero		1


	//   ....[60]....
        /*04d8*/ 	.word	0x00003500
        /*04dc*/ 	.word	0x00000000
        /*04e0*/ 	.word	0x00000090
        /*04e4*/ 	.short	0x010a
        /*04e6*/ 	.byte	0xff
	.zero		1


	//   ....[61]....
        /*04e8*/ 	.word	0x000035c0
        /*04ec*/ 	.word	0x00000000
        /*04f0*/ 	.word	0x00000000
        /*04f4*/ 	.short	0x0101
        /*04f6*/ 	.byte	0xff
	.zero		1


	//   ....[62]....
        /*04f8*/ 	.word	0x00003680
        /*04fc*/ 	.word	0x000000ff
        /*0500*/ 	.word	0x00000000
        /*0504*/ 	.short	0x010a
        /*0506*/ 	.byte	0x08
	.zero		1


	//   ....[63]....
        /*0508*/ 	.word	0x00003690
        /*050c*/ 	.word	0x000000ff
        /*0510*/ 	.word	0x000000c0
        /*0514*/ 	.short	0x010a
        /*0516*/ 	.byte	0x09
	.zero		1


	//   ....[64]....
        /*0518*/ 	.word	0x00003740
        /*051c*/ 	.word	0x000000ff
        /*0520*/ 	.word	0x00000000
        /*0524*/ 	.short	0x010a
        /*0526*/ 	.byte	0x08
	.zero		1


	//   ....[65]....
        /*0528*/ 	.word	0x00003870
        /*052c*/ 	.word	0x000000ff
        /*0530*/ 	.word	0x00000000
        /*0534*/ 	.short	0x010a
        /*0536*/ 	.byte	0x1e
	.zero		1


	//   ....[66]....
        /*0538*/ 	.word	0x00003b70
        /*053c*/ 	.word	0x000000ff
        /*0540*/ 	.word	0x00000000
        /*0544*/ 	.short	0x010a
        /*0546*/ 	.byte	0x05
	.zero		1


	//   ....[67]....
        /*0548*/ 	.word	0x00003c10
        /*054c*/ 	.word	0x00000000
        /*0550*/ 	.word	0x00000000
        /*0554*/ 	.short	0x010a
        /*0556*/ 	.byte	0xff
	.zero		1


	//   ....[68]....
        /*0558*/ 	.word	0x00003c50
        /*055c*/ 	.word	0x00000000
        /*0560*/ 	.word	0x00000000
        /*0564*/ 	.short	0x010a
        /*0566*/ 	.byte	0xff
	.zero		1


	//   ....[69]....
        /*0568*/ 	.word	0x00003cc0
        /*056c*/ 	.word	0x000000ff
        /*0570*/ 	.word	0x00000000
        /*0574*/ 	.short	0x0101
        /*0576*/ 	.byte	0x05
	.zero		1


	//   ....[70]....
        /*0578*/ 	.word	0x00003d00
        /*057c*/ 	.word	0x000000ff
        /*0580*/ 	.word	0x000000f0
        /*0584*/ 	.short	0x010a
        /*0586*/ 	.byte	0x07
	.zero		1


	//   ....[71]....
        /*0588*/ 	.word	0x00003d50
        /*058c*/ 	.word	0x000000ff
        /*0590*/ 	.word	0x00000000
        /*0594*/ 	.short	0x0101
        /*0596*/ 	.byte	0x05
	.zero		1


	//   ....[72]....
        /*0598*/ 	.word	0x000041a0
        /*059c*/ 	.word	0x00000000
        /*05a0*/ 	.word	0x00000090
        /*05a4*/ 	.short	0x010a
        /*05a6*/ 	.byte	0xff
	.zero		1


	//   ....[73]....
        /*05a8*/ 	.word	0x00004260
        /*05ac*/ 	.word	0x00000000
        /*05b0*/ 	.word	0x00000000
        /*05b4*/ 	.short	0x0101
        /*05b6*/ 	.byte	0xff
	.zero		1


	//   ....[74]....
        /*05b8*/ 	.word	0x00004580
        /*05bc*/ 	.word	0x000000ff
        /*05c0*/ 	.word	0x00000088
        /*05c4*/ 	.short	0x010a
        /*05c6*/ 	.byte	0x07
	.zero		1


	//   ....[75]....
        /*05c8*/ 	.word	0x00004770
        /*05cc*/ 	.word	0x000000ff
        /*05d0*/ 	.word	0x00000060
        /*05d4*/ 	.short	0x010a
        /*05d6*/ 	.byte	0x07
	.zero		1


	//   ....[76]....
        /*05d8*/ 	.word	0x000048e0
        /*05dc*/ 	.word	0x000000ff
        /*05e0*/ 	.word	0x00000040
        /*05e4*/ 	.short	0x010b
        /*05e6*/ 	.byte	0x07
	.zero		1


	//   ....[77]....
        /*05e8*/ 	.word	0x000048f0
        /*05ec*/ 	.word	0x000000ff
        /*05f0*/ 	.word	0x00000000
        /*05f4*/ 	.short	0x0101
        /*05f6*/ 	.byte	0x08
	.zero		1


	//   ....[78]....
        /*05f8*/ 	.word	0x00004910
        /*05fc*/ 	.word	0x000000ff
        /*0600*/ 	.word	0x00000068
        /*0604*/ 	.short	0x010a
        /*0606*/ 	.byte	0x07
	.zero		1


	//   ....[79]....
        /*0608*/ 	.word	0x00004a70
        /*060c*/ 	.word	0x000000ff
        /*0610*/ 	.word	0x00000048
        /*0614*/ 	.short	0x010b
        /*0616*/ 	.byte	0x07
	.zero		1


	//   ....[80]....
        /*0618*/ 	.word	0x00004a80
        /*061c*/ 	.word	0x000000ff
        /*0620*/ 	.word	0x00000000
        /*0624*/ 	.short	0x0101
        /*0626*/ 	.byte	0x08
	.zero		1


	//   ....[81]....
        /*0628*/ 	.word	0x00004a90
        /*062c*/ 	.word	0x000000ff
        /*0630*/ 	.word	0x00000070
        /*0634*/ 	.short	0x010a
        /*0636*/ 	.byte	0x07
	.zero		1


	//   ....[82]....
        /*0638*/ 	.word	0x00004c30
        /*063c*/ 	.word	0x000000ff
        /*0640*/ 	.word	0x00000050
        /*0644*/ 	.short	0x010b
        /*0646*/ 	.byte	0x07
	.zero		1


	//   ....[83]....
        /*0648*/ 	.word	0x00004ca0
        /*064c*/ 	.word	0x000000ff
        /*0650*/ 	.word	0x00000000
        /*0654*/ 	.short	0x0101
        /*0656*/ 	.byte	0x08
	.zero		1


	//   ....[84]....
        /*0658*/ 	.word	0x00004cd0
        /*065c*/ 	.word	0x000000ff
        /*0660*/ 	.word	0x00000078
        /*0664*/ 	.short	0x010a
        /*0666*/ 	.byte	0x07
	.zero		1


	//   ....[85]....
        /*0668*/ 	.word	0x00004ee0
        /*066c*/ 	.word	0x000000ff
        /*0670*/ 	.word	0x00000058
        /*0674*/ 	.short	0x010b
        /*0676*/ 	.byte	0x07
	.zero		1


	//   ....[86]....
        /*0678*/ 	.word	0x00004f00
        /*067c*/ 	.word	0x000000ff
        /*0680*/ 	.word	0x00000000
        /*0684*/ 	.short	0x0101
        /*0686*/ 	.byte	0x0d
	.zero		1


	//   ....[87]....
        /*0688*/ 	.word	0x00004f30
        /*068c*/ 	.word	0x000000ff
        /*0690*/ 	.word	0x00000060
        /*0694*/ 	.short	0x010a
        /*0696*/ 	.byte	0x07
	.zero		1


	//   ....[88]....
        /*0698*/ 	.word	0x00004f50
        /*069c*/ 	.word	0x000000ff
        /*06a0*/ 	.word	0x00000068
        /*06a4*/ 	.short	0x010a
        /*06a6*/ 	.byte	0x07
	.zero		1


	//   ....[89]....
        /*06a8*/ 	.word	0x00004f70
        /*06ac*/ 	.word	0x000000ff
        /*06b0*/ 	.word	0x00000070
        /*06b4*/ 	.short	0x010a
        /*06b6*/ 	.byte	0x07
	.zero		1


	//   ....[90]....
        /*06b8*/ 	.word	0x00004fb0
        /*06bc*/ 	.word	0x00000000
        /*06c0*/ 	.word	0x00000078
        /*06c4*/ 	.short	0x010a
        /*06c6*/ 	.byte	0xff
	.zero		1


	//   ....[91]....
        /*06c8*/ 	.word	0x00005310
        /*06cc*/ 	.word	0x00000000
        /*06d0*/ 	.word	0x00000090
        /*06d4*/ 	.short	0x010a
        /*06d6*/ 	.byte	0xff
	.zero		1


	//   ....[92]....
        /*06d8*/ 	.word	0x00005420
        /*06dc*/ 	.word	0x00000000
        /*06e0*/ 	.word	0x00000000
        /*06e4*/ 	.short	0x0101
        /*06e6*/ 	.byte	0xff
	.zero		1


	//   ....[93]....
        /*06e8*/ 	.word	0x00005ed0
        /*06ec*/ 	.word	0x000000ff
        /*06f0*/ 	.word	0x00000040
        /*06f4*/ 	.short	0x010a
        /*06f6*/ 	.byte	0x30
	.zero		1


	//   ....[94]....
        /*06f8*/ 	.word	0x00005f90
        /*06fc*/ 	.word	0x000000b3
        /*0700*/ 	.word	0x000000b0
        /*0704*/ 	.short	0x010a
        /*0706*/ 	.byte	0xff
	.zero		1


	//   ....[95]....
        /*0708*/ 	.word	0x000060c0
        /*070c*/ 	.word	0x000000ff
        /*0710*/ 	.word	0x00000040
        /*0714*/ 	.short	0x010a
        /*0716*/ 	.byte	0x30
	.zero		1


	//   ....[96]....
        /*0718*/ 	.word	0x00006290
        /*071c*/ 	.word	0x000000b3
        /*0720*/ 	.word	0x000000b0
        /*0724*/ 	.short	0x010a
        /*0726*/ 	.byte	0xff
	.zero		1


	//   ....[97]....
        /*0728*/ 	.word	0x00007510
        /*072c*/ 	.word	0x00000000
        /*0730*/ 	.word	0x00000000
        /*0734*/ 	.short	0x0101
        /*0736*/ 	.byte	0xff
	.zero		1


	//   ....[98]....
        /*0738*/ 	.word	0x00007520
        /*073c*/ 	.word	0x00000003
        /*0740*/ 	.word	0x00000040
        /*0744*/ 	.short	0x010a
        /*0746*/ 	.byte	0xff
	.zero		1


	//   ....[99]....
        /*0748*/ 	.word	0x00007600
        /*074c*/ 	.word	0x00000003
        /*0750*/ 	.word	0x00000040
        /*0754*/ 	.short	0x010a
        /*0756*/ 	.byte	0xff
	.zero		1


	//   ....[100]....
        /*0758*/ 	.word	0x00008930
        /*075c*/ 	.word	0x00000055
        /*0760*/ 	.word	0x00000000
        /*0764*/ 	.short	0x0101
        /*0766*/ 	.byte	0xff
	.zero		1


	//   ....[101]....
        /*0768*/ 	.word	0x00008950
        /*076c*/ 	.word	0x00000000
        /*0770*/ 	.word	0x00000040
        /*0774*/ 	.short	0x010a
        /*0776*/ 	.byte	0xff
	.zero		1


	//   ....[102]....
        /*0778*/ 	.word	0x00008a20
        /*077c*/ 	.word	0x00000000
        /*0780*/ 	.word	0x00000040
        /*0784*/ 	.short	0x010a
        /*0786*/ 	.byte	0xff
	.zero		1


	//   ....[103]....
        /*0788*/ 	.word	0x00009d50
        /*078c*/ 	.word	0x00000054
        /*0790*/ 	.word	0x00000000
        /*0794*/ 	.short	0x0101
        /*0796*/ 	.byte	0xff
	.zero		1


	//   ....[104]....
        /*0798*/ 	.word	0x00009d70
        /*079c*/ 	.word	0x00000003
        /*07a0*/ 	.word	0x00000040
        /*07a4*/ 	.short	0x010a
        /*07a6*/ 	.byte	0xff
	.zero		1


	//   ....[105]....
        /*07a8*/ 	.word	0x00009e40
        /*07ac*/ 	.word	0x00000003
        /*07b0*/ 	.word	0x00000040
        /*07b4*/ 	.short	0x010a
        /*07b6*/ 	.byte	0xff
	.zero		1


	//   ....[106]....
        /*07b8*/ 	.word	0x0000a190
        /*07bc*/ 	.word	0x000000b3
        /*07c0*/ 	.word	0x00000000
        /*07c4*/ 	.short	0x0101
        /*07c6*/ 	.byte	0xff
	.zero		1


	//   ....[107]....
        /*07c8*/ 	.word	0x0000b1b0
        /*07cc*/ 	.word	0x00000000
        /*07d0*/ 	.word	0x00000000
        /*07d4*/ 	.short	0x0101
        /*07d6*/ 	.byte	0xff
	.zero		1


	//   ....[108]....
        /*07d8*/ 	.word	0x0000b420
        /*07dc*/ 	.word	0x000000ff
        /*07e0*/ 	.word	0x00000000
        /*07e4*/ 	.short	0x0101
        /*07e6*/ 	.byte	0x04
	.zero		1


	//   ....[109]....
        /*07e8*/ 	.word	0x0000b440
        /*07ec*/ 	.word	0x00000003
        /*07f0*/ 	.word	0x000000e0
        /*07f4*/ 	.short	0x010a
        /*07f6*/ 	.byte	0xff
	.zero		1


	//   ....[110]....
        /*07f8*/ 	.word	0x0000b4a0
        /*07fc*/ 	.word	0x00000002
        /*0800*/ 	.word	0x00000020
        /*0804*/ 	.short	0x010a
        /*0806*/ 	.byte	0xff
	.zero		1


	//   ....[111]....
        /*0808*/ 	.word	0x0000b500
        /*080c*/ 	.word	0x00000002
        /*0810*/ 	.word	0x00000020
        /*0814*/ 	.short	0x010a
        /*0816*/ 	.byte	0xff
	.zero		1


	//   ....[112]....
        /*0818*/ 	.word	0x0000b550
        /*081c*/ 	.word	0x00000002
        /*0820*/ 	.word	0x00000090
        /*0824*/ 	.short	0x010a
        /*0826*/ 	.byte	0xff
	.zero		1


	//   ....[113]....
        /*0828*/ 	.word	0x0000b5b0
        /*082c*/ 	.word	0x00000000
        /*0830*/ 	.word	0x00000000
        /*0834*/ 	.short	0x010a
        /*0836*/ 	.byte	0xff
	.zero		1


	//   ....[114]....
        /*0838*/ 	.word	0x0000b610
        /*083c*/ 	.word	0x00000000
        /*0840*/ 	.word	0x00000000
        /*0844*/ 	.short	0x010a
        /*0846*/ 	.byte	0xff
	.zero		1


	//   ....[115]....
        /*0848*/ 	.word	0x0000b670
        /*084c*/ 	.word	0x00000000
        /*0850*/ 	.word	0x00000000
        /*0854*/ 	.short	0x010a
        /*0856*/ 	.byte	0xff
	.zero		1


	//   ....[116]....
        /*0858*/ 	.word	0x0000b6c0
        /*085c*/ 	.word	0x00000000
        /*0860*/ 	.word	0x000000d0
        /*0864*/ 	.short	0x010a
        /*0866*/ 	.byte	0xff
	.zero		1


	//   ....[117]....
        /*0868*/ 	.word	0x0000b720
        /*086c*/ 	.word	0x00000000
        /*0870*/ 	.word	0x000000a0
        /*0874*/ 	.short	0x010a
        /*0876*/ 	.byte	0xff
	.zero		1


	//   ....[118]....
        /*0878*/ 	.word	0x0000b770
        /*087c*/ 	.word	0x00000000
        /*0880*/ 	.word	0x00000090
        /*0884*/ 	.short	0x010a
        /*0886*/ 	.byte	0xff
	.zero		1


	//   ....[119]....
        /*0888*/ 	.word	0x0000b7d0
        /*088c*/ 	.word	0x00000000
        /*0890*/ 	.word	0x000000a0
        /*0894*/ 	.short	0x010a
        /*0896*/ 	.byte	0xff
	.zero		1


	//   ....[120]....
        /*0898*/ 	.word	0x0000b830
        /*089c*/ 	.word	0x00000004
        /*08a0*/ 	.word	0x00000008
        /*08a4*/ 	.short	0x010a
        /*08a6*/ 	.byte	0xff
	.zero		1


	//   ....[121]....
        /*08a8*/ 	.word	0x0000b910
        /*08ac*/ 	.word	0x00000002
        /*08b0*/ 	.word	0x00000008
        /*08b4*/ 	.short	0x010a
        /*08b6*/ 	.byte	0xff
	.zero		1


	//   ....[122]....
        /*08b8*/ 	.word	0x0000b960
        /*08bc*/ 	.word	0x00000000
        /*08c0*/ 	.word	0x00000090
        /*08c4*/ 	.short	0x010a
        /*08c6*/ 	.byte	0xff
	.zero		1


	//   ....[123]....
        /*08c8*/ 	.word	0x0000b9c0
        /*08cc*/ 	.word	0x00000000
        /*08d0*/ 	.word	0x000000c0
        /*08d4*/ 	.short	0x010a
        /*08d6*/ 	.byte	0xff
	.zero		1


	//   ....[124]....
        /*08d8*/ 	.word	0x0000ba20
        /*08dc*/ 	.word	0x00000000
        /*08e0*/ 	.word	0x00000000
        /*08e4*/ 	.short	0x010a
        /*08e6*/ 	.byte	0xff
	.zero		1


	//   ....[125]....
        /*08e8*/ 	.word	0x0000ba80
        /*08ec*/ 	.word	0x00000000
        /*08f0*/ 	.word	0x00000000
        /*08f4*/ 	.short	0x010a
        /*08f6*/ 	.byte	0xff
	.zero		1


	//   ....[126]....
        /*08f8*/ 	.word	0x0000bae0
        /*08fc*/ 	.word	0x00000000
        /*0900*/ 	.word	0x000000f0
        /*0904*/ 	.short	0x010a
        /*0906*/ 	.byte	0xff
	.zero		1


	//   ....[127]....
        /*0908*/ 	.word	0x0000bb30
        /*090c*/ 	.word	0x00000000
        /*0910*/ 	.word	0x00000090
        /*0914*/ 	.short	0x010a
        /*0916*/ 	.byte	0xff
	.zero		1


	//   ....[128]....
        /*0918*/ 	.word	0x0000bb90
        /*091c*/ 	.word	0x00000000
        /*0920*/ 	.word	0x00000088
        /*0924*/ 	.short	0x010a
        /*0926*/ 	.byte	0xff
	.zero		1


	//   ....[129]....
        /*0928*/ 	.word	0x0000bbf0
        /*092c*/ 	.word	0x00000003
        /*0930*/ 	.word	0x00000060
        /*0934*/ 	.short	0x010a
        /*0936*/ 	.byte	0xff
	.zero		1


	//   ....[130]....
        /*0938*/ 	.word	0x0000bc50
        /*093c*/ 	.word	0x00000003
        /*0940*/ 	.word	0x00000068
        /*0944*/ 	.short	0x010a
        /*0946*/ 	.byte	0xff
	.zero		1


	//   ....[131]....
        /*0948*/ 	.word	0x0000bcb0
        /*094c*/ 	.word	0x00000003
        /*0950*/ 	.word	0x00000070
        /*0954*/ 	.short	0x010a
        /*0956*/ 	.byte	0xff
	.zero		1


	//   ....[132]....
        /*0958*/ 	.word	0x0000bd10
        /*095c*/ 	.word	0x00000003
        /*0960*/ 	.word	0x00000078
        /*0964*/ 	.short	0x010a
        /*0966*/ 	.byte	0xff
	.zero		1


	//   ....[133]....
        /*0968*/ 	.word	0x0000bd70
        /*096c*/ 	.word	0x00000000
        /*0970*/ 	.word	0x00000060
        /*0974*/ 	.short	0x010a
        /*0976*/ 	.byte	0xff
	.zero		1


	//   ....[134]....
        /*0978*/ 	.word	0x0000bdd0
        /*097c*/ 	.word	0x00000000
        /*0980*/ 	.word	0x00000068
        /*0984*/ 	.short	0x010a
        /*0986*/ 	.byte	0xff
	.zero		1


	//   ....[135]....
        /*0988*/ 	.word	0x0000be30
        /*098c*/ 	.word	0x00000000
        /*0990*/ 	.word	0x00000070
        /*0994*/ 	.short	0x010a
        /*0996*/ 	.byte	0xff
	.zero		1


	//   ....[136]....
        /*0998*/ 	.word	0x0000be80
        /*099c*/ 	.word	0x00000000
        /*09a0*/ 	.word	0x00000090
        /*09a4*/ 	.short	0x010a
        /*09a6*/ 	.byte	0xff
	.zero		1


	//   ....[137]....
        /*09a8*/ 	.word	0x0000bee0
        /*09ac*/ 	.word	0x00000003
        /*09b0*/ 	.word	0x00000040
        /*09b4*/ 	.short	0x010a
        /*09b6*/ 	.byte	0xff
	.zero		1


	//   ....[138]....
        /*09b8*/ 	.word	0x0000bf30
        /*09bc*/ 	.word	0x000000b3
        /*09c0*/ 	.word	0x000000b0
        /*09c4*/ 	.short	0x010a
        /*09c6*/ 	.byte	0xff
	.zero		1


	//   ....[139]....
        /*09c8*/ 	.word	0x0000bf80
        /*09cc*/ 	.word	0x00000003
        /*09d0*/ 	.word	0x00000040
        /*09d4*/ 	.short	0x010a
        /*09d6*/ 	.byte	0xff
	.zero		1


	//   ....[140]....
        /*09d8*/ 	.word	0x0000bfd0
        /*09dc*/ 	.word	0x00000000
        /*09e0*/ 	.word	0x00000040
        /*09e4*/ 	.short	0x010a
        /*09e6*/ 	.byte	0xff
	.zero		1


	//   ....[141]....
        /*09e8*/ 	.word	0x0000c020
        /*09ec*/ 	.word	0x00000003
        /*09f0*/ 	.word	0x00000040
        /*09f4*/ 	.short	0x010a
        /*09f6*/ 	.byte	0xff
	.zero		1


	//----- nvinfo : EIATTR_NUM_MBARRIERS
	.align		4
.L_47:
        /*09f8*/ 	.byte	0x03, 0x38
        /*09fa*/ 	.short	0x001f


	//----- nvinfo : EIATTR_EXIT_INSTR_OFFSETS
	.align		4
        /*09fc*/ 	.byte	0x04, 0x1c
        /*09fe*/ 	.short	(.L_49 - .L_48)


	//   ....[0]....
.L_48:
        /*0a00*/ 	.word	0x000027c0


	//   ....[1]....
        /*0a04*/ 	.word	0x00002cc0


	//   ....[2]....
        /*0a08*/ 	.word	0x00002d20


	//   ....[3]....
        /*0a0c*/ 	.word	0x00003f80


	//   ....[4]....
        /*0a10*/ 	.word	0x00004fe0


	//   ....[5]....
        /*0a14*/ 	.word	0x00005020


	//   ....[6]....
        /*0a18*/ 	.word	0x0000b310


	//   ....[7]....
        /*0a1c*/ 	.word	0x0000b390


	//   ....[8]....
        /*0a20*/ 	.word	0x0000b3c0


	//   ....[9]....
        /*0a24*/ 	.word	0x0000b430


	//----- nvinfo : EIATTR_MAX_THREADS
	.align		4
.L_49:
        /*0a28*/ 	.byte	0x04, 0x05
        /*0a2a*/ 	.short	(.L_51 - .L_50)
.L_50:
        /*0a2c*/ 	.word	0x00000100
        /*0a30*/ 	.word	0x00000001
        /*0a34*/ 	.word	0x00000001


	//----- nvinfo : EIATTR_CRS_STACK_SIZE
	.align		4
.L_51:
        /*0a38*/ 	.byte	0x04, 0x1e
        /*0a3a*/ 	.short	(.L_53 - .L_52)
.L_52:
        /*0a3c*/ 	.word	0x00000000


	//----- nvinfo : EIATTR_CBANK_PARAM_SIZE
	.align		4
.L_53:
        /*0a40*/ 	.byte	0x03, 0x19
        /*0a42*/ 	.short	0x0800


	//----- nvinfo : EIATTR_PARAM_CBANK
	.align		4
        /*0a44*/ 	.byte	0x04, 0x0a
        /*0a46*/ 	.short	(.L_55 - .L_54)
	.align		4
.L_54:
        /*0a48*/ 	.word	index@(.nv.constant0._ZN7cutlass13device_kernelINS_4gemm6kernel13GemmUniversalIN4cute5tupleIJiiiiEEENS1_10collective13CollectiveMmaINS1_35MainloopSm100TmaUmmaWarpSpecializedILi4ELi2ELi2ENS5_IJNS4_1CILi2EEENSA_ILi1EEESC_EEEEENS5_IJNSA_ILi256EEESF_NSA_ILi64EEEEEENS_6half_tENS5_IJlSC_lEEESI_SJ_NS4_8TiledMMAINS4_8MMA_AtomIJNS4_26SM100_MMA_F16BF16_2x1SM_SSISI_SI_fLi256ELi256ELNS4_4UMMA5MajorE0ELSO_0ELNSN_7ScaleInE0ELSP_0EEEEEENS4_6LayoutINS5_IJSC_SC_SC_EEENS5_IJNSA_ILi0EEESU_SU_EEEEENS5_IJNS4_10UnderscoreESX_SX_EEEEENS4_18SM100_TMA_2SM_LOADENS4_14ComposedLayoutINS4_7SwizzleILi3ELi4ELi3EEENS4_18smem_ptr_flag_bitsILi16EEENSS_INS5_IJNSA_ILi8EEESG_EEENS5_IJSG_SC_EEEEEEEvNS4_8identityES10_S1A_vS1B_EENS_8epilogue10collective18CollectiveEpilogueINS1D_23Sm100TmaWarpSpecializedILi4ELi2ELi64ELb1ELb0EEEJNS5_IJNSA_ILi128EEESF_SG_EEENS5_IJNSS_IS1I_SC_EENSS_ISG_SC_EEEEESI_SJ_SI_SJ_NS1D_6fusion15FusionCallbacksIS1H_NS1N_17LinearCombinationISI_fSI_fLNS_15FloatRoundStyleE2EEES1J_S1M_JEEENS4_5SM1004TMEM4LOAD26SM100_TMEM_LOAD_32dp32b64xENS4_13SM90_TMA_LOADES1A_NS4_39AutoVectorizingCopyWithAssumedAlignmentILi128EEENS4_14SM90_TMA_STOREES1A_S1Z_S1Z_EEEvvEEEEvNT_6ParamsE)
        /*0a4c*/ 	.short	0x0380
        /*0a4e*/ 	.short	0x0800


	//----- nvinfo : EIATTR_SW_WAR
	.align		4
.L_55:
        /*0a50*/ 	.byte	0x04, 0x36
        /*0a52*/ 	.short	(.L_57 - .L_56)
.L_56:
        /*0a54*/ 	.word	0x00000008
.L_57:


//--------------------- .nv.callgraph             --------------------------
	.section	.nv.callgraph,"",@"SHT_CUDA_CALLGRAPH"
	.align	4
	.sectionentsize	8
	.align		4
        /*0000*/ 	.word	0x00000000
	.align		4
        /*0004*/ 	.word	0xffffffff
	.align		4
        /*0008*/ 	.word	index@(_ZN7cutlass13device_kernelINS_4gemm6kernel13GemmUniversalIN4cute5tupleIJiiiiEEENS1_10collective13CollectiveMmaINS1_35MainloopSm100TmaUmmaWarpSpecializedILi4ELi2ELi2ENS5_IJNS4_1CILi2EEENSA_ILi1EEESC_EEEEENS5_IJNSA_ILi256EEESF_NSA_ILi64EEEEEENS_6half_tENS5_IJlSC_lEEESI_SJ_NS4_8TiledMMAINS4_8MMA_AtomIJNS4_26SM100_MMA_F16BF16_2x1SM_SSISI_SI_fLi256ELi256ELNS4_4UMMA5MajorE0ELSO_0ELNSN_7ScaleInE0ELSP_0EEEEEENS4_6LayoutINS5_IJSC_SC_SC_EEENS5_IJNSA_ILi0EEESU_SU_EEEEENS5_IJNS4_10UnderscoreESX_SX_EEEEENS4_18SM100_TMA_2SM_LOADENS4_14ComposedLayoutINS4_7SwizzleILi3ELi4ELi3EEENS4_18smem_ptr_flag_bitsILi16EEENSS_INS5_IJNSA_ILi8EEESG_EEENS5_IJSG_SC_EEEEEEEvNS4_8identityES10_S1A_vS1B_EENS_8epilogue10collective18CollectiveEpilogueINS1D_23Sm100TmaWarpSpecializedILi4ELi2ELi64ELb1ELb0EEEJNS5_IJNSA_ILi128EEESF_SG_EEENS5_IJNSS_IS1I_SC_EENSS_ISG_SC_EEEEESI_SJ_SI_SJ_NS1D_6fusion15FusionCallbacksIS1H_NS1N_17LinearCombinationISI_fSI_fLNS_15FloatRoundStyleE2EEES1J_S1M_JEEENS4_5SM1004TMEM4LOAD26SM100_TMEM_LOAD_32dp32b64xENS4_13SM90_TMA_LOADES1A_NS4_39AutoVectorizingCopyWithAssumedAlignmentILi128EEENS4_14SM90_TMA_STOREES1A_S1Z_S1Z_EEEvvEEEEvNT_6ParamsE)
	.align		4
        /*000c*/ 	.word	index@(__assertfail)
	.align		4
        /*0010*/ 	.word	0x00000000
	.align		4
        /*0014*/ 	.word	0xfffffffe
	.align		4
        /*0018*/ 	.word	0x00000000
	.align		4
        /*001c*/ 	.word	0xfffffffd
	.align		4
        /*0020*/ 	.word	0x00000000
	.align		4
        /*0024*/ 	.word	0xfffffffc


//--------------------- .nv.constant4             --------------------------
	.section	.nv.constant4,"a",@progbits
	.align	8
	.align		8
.nv.constant4:
        /*0000*/ 	.dword	__assertfail
	.align		8
        /*0008*/ 	.dword	__unnamed_1
	.align		8
        /*0010*/ 	.dword	__unnamed_2
	.align		8
        /*0018*/ 	.dword	_ZN39_INTERNAL_eb5939f5_4_k_cu_a097549f_68324cuda3std3__45__cpo5beginE
	.align		8
        /*0020*/ 	.dword	_ZN39_INTERNAL_eb5939f5_4_k_cu_a097549f_68324cuda3std3__45__cpo3endE
	.align		8
        /*0028*/ 	.dword	_ZN39_INTERNAL_eb5939f5_4_k_cu_a097549f_68324cuda3std3__45__cpo6cbeginE
	.align		8
        /*0030*/ 	.dword	_ZN39_INTERNAL_eb5939f5_4_k_cu_a097549f_68324cuda3std3__45__cpo4cendE
	.align		8
        /*0038*/ 	.dword	_ZN39_INTERNAL_eb5939f5_4_k_cu_a097549f_68324cuda3std3__441_GLOBAL__N__eb5939f5_4_k_cu_a097549f_68326ignoreE
	.align		8
        /*0040*/ 	.dword	_ZN39_INTERNAL_eb5939f5_4_k_cu_a097549f_68324cuda3std3__419piecewise_constructE
	.align		8
        /*0048*/ 	.dword	_ZN39_INTERNAL_eb5939f5_4_k_cu_a097549f_68324cuda3std3__48in_placeE
	.align		8
        /*0050*/ 	.dword	_ZN39_INTERNAL_eb5939f5_4_k_cu_a097549f_68324cuda3std6ranges3__45__cpo4swapE
	.align		8
        /*0058*/ 	.dword	_ZN39_INTERNAL_eb5939f5_4_k_cu_a097549f_68324cuda3std6ranges3__45__cpo9iter_moveE
	.align		8
        /*0060*/ 	.dword	_ZN39_INTERNAL_eb5939f5_4_k_cu_a097549f_68324cute7productE
	.align		8
        /*0068*/ 	.dword	_ZN39_INTERNAL_eb5939f5_4_k_cu_a097549f_68324cute1_E
	.align		8
        /*0070*/ 	.dword	$str$25
	.align		8
        /*0078*/ 	.dword	$str$26
	.align		8
        /*0080*/ 	.dword	$str$27
	.align		8
        /*0088*/ 	.dword	$str$28


//--------------------- .text._ZN7cutlass13device_kernelINS_4gemm6kernel13GemmUniversalIN4cute5tupleIJiiiiEEENS1_10collective13CollectiveMmaINS1_35MainloopSm100TmaUmmaWarpSpecializedILi4ELi2ELi2ENS5_IJNS4_1CILi2EEENSA_ILi1EEESC_EEEEENS5_IJNSA_ILi256EEESF_NSA_ILi64EEEEEENS_6half_tENS5_IJlSC_lEEESI_SJ_NS4_8TiledMMAINS4_8MMA_AtomIJNS4_26SM100_MMA_F16BF16_2x1SM_SSISI_SI_fLi256ELi256ELNS4_4UMMA5MajorE0ELSO_0ELNSN_7ScaleInE0ELSP_0EEEEEENS4_6LayoutINS5_IJSC_SC_SC_EEENS5_IJNSA_ILi0EEESU_SU_EEEEENS5_IJNS4_10UnderscoreESX_SX_EEEEENS4_18SM100_TMA_2SM_LOADENS4_14ComposedLayoutINS4_7SwizzleILi3ELi4ELi3EEENS4_18smem_ptr_flag_bitsILi16EEENSS_INS5_IJNSA_ILi8EEESG_EEENS5_IJSG_SC_EEEEEEEvNS4_8identityES10_S1A_vS1B_EENS_8epilogue10collective18CollectiveEpilogueINS1D_23Sm100TmaWarpSpecializedILi4ELi2ELi64ELb1ELb0EEEJNS5_IJNSA_ILi128EEESF_SG_EEENS5_IJNSS_IS1I_SC_EENSS_ISG_SC_EEEEESI_SJ_SI_SJ_NS1D_6fusion15FusionCallbacksIS1H_NS1N_17LinearCombinationISI_fSI_fLNS_15FloatRoundStyleE2EEES1J_S1M_JEEENS4_5SM1004TMEM4LOAD26SM100_TMEM_LOAD_32dp32b64xENS4_13SM90_TMA_LOADES1A_NS4_39AutoVectorizingCopyWithAssumedAlignmentILi128EEENS4_14SM90_TMA_STOREES1A_S1Z_S1Z_EEEvvEEEEvNT_6ParamsE --------------------------
	.section	.text._ZN7cutlass13device_kernelINS_4gemm6kernel13GemmUniversalIN4cute5tupleIJiiiiEEENS1_10collective13CollectiveMmaINS1_35MainloopSm100TmaUmmaWarpSpecializedILi4ELi2ELi2ENS5_IJNS4_1CILi2EEENSA_ILi1EEESC_EEEEENS5_IJNSA_ILi256EEESF_NSA_ILi64EEEEEENS_6half_tENS5_IJlSC_lEEESI_SJ_NS4_8TiledMMAINS4_8MMA_AtomIJNS4_26SM100_MMA_F16BF16_2x1SM_SSISI_SI_fLi256ELi256ELNS4_4UMMA5MajorE0ELSO_0ELNSN_7ScaleInE0ELSP_0EEEEEENS4_6LayoutINS5_IJSC_SC_SC_EEENS5_IJNSA_ILi0EEESU_SU_EEEEENS5_IJNS4_10UnderscoreESX_SX_EEEEENS4_18SM100_TMA_2SM_LOADENS4_14ComposedLayoutINS4_7SwizzleILi3ELi4ELi3EEENS4_18smem_ptr_flag_bitsILi16EEENSS_INS5_IJNSA_ILi8EEESG_EEENS5_IJSG_SC_EEEEEEEvNS4_8identityES10_S1A_vS1B_EENS_8epilogue10collective18CollectiveEpilogueINS1D_23Sm100TmaWarpSpecializedILi4ELi2ELi64ELb1ELb0EEEJNS5_IJNSA_ILi128EEESF_SG_EEENS5_IJNSS_IS1I_SC_EENSS_ISG_SC_EEEEESI_SJ_SI_SJ_NS1D_6fusion15FusionCallbacksIS1H_NS1N_17LinearCombinationISI_fSI_fLNS_15FloatRoundStyleE2EEES1J_S1M_JEEENS4_5SM1004TMEM4LOAD26SM100_TMEM_LOAD_32dp32b64xENS4_13SM90_TMA_LOADES1A_NS4_39AutoVectorizingCopyWithAssumedAlignmentILi128EEENS4_14SM90_TMA_STOREES1A_S1Z_S1Z_EEEvvEEEEvNT_6ParamsE,"ax",@progbits
	.align	128
.text._ZN7cutlass13device_kernelINS_4gemm6kernel13GemmUniversalIN4cute5tupleIJiiiiEEENS1_10collective13CollectiveMmaINS1_35MainloopSm100TmaUmmaWarpSpecializedILi4ELi2ELi2ENS5_IJNS4_1CILi2EEENSA_ILi1EEESC_EEEEENS5_IJNSA_ILi256EEESF_NSA_ILi64EEEEEENS_6half_tENS5_IJlSC_lEEESI_SJ_NS4_8TiledMMAINS4_8MMA_AtomIJNS4_26SM100_MMA_F16BF16_2x1SM_SSISI_SI_fLi256ELi256ELNS4_4UMMA5MajorE0ELSO_0ELNSN_7ScaleInE0ELSP_0EEEEEENS4_6LayoutINS5_IJSC_SC_SC_EEENS5_IJNSA_ILi0EEESU_SU_EEEEENS5_IJNS4_10UnderscoreESX_SX_EEEEENS4_18SM100_TMA_2SM_LOADENS4_14ComposedLayoutINS4_7SwizzleILi3ELi4ELi3EEENS4_18smem_ptr_flag_bitsILi16EEENSS_INS5_IJNSA_ILi8EEESG_EEENS5_IJSG_SC_EEEEEEEvNS4_8identityES10_S1A_vS1B_EENS_8epilogue10collective18CollectiveEpilogueINS1D_23Sm100TmaWarpSpecializedILi4ELi2ELi64ELb1ELb0EEEJNS5_IJNSA_ILi128EEESF_SG_EEENS5_IJNSS_IS1I_SC_EENSS_ISG_SC_EEEEESI_SJ_SI_SJ_NS1D_6fusion15FusionCallbacksIS1H_NS1N_17LinearCombinationISI_fSI_fLNS_15FloatRoundStyleE2EEES1J_S1M_JEEENS4_5SM1004TMEM4LOAD26SM100_TMEM_LOAD_32dp32b64xENS4_13SM90_TMA_LOADES1A_NS4_39AutoVectorizingCopyWithAssumedAlignmentILi128EEENS4_14SM90_TMA_STOREES1A_S1Z_S1Z_EEEvvEEEEvNT_6ParamsE:
        .type           _ZN7cutlass13device_kernelINS_4gemm6kernel13GemmUniversalIN4cute5tupleIJiiiiEEENS1_10collective13CollectiveMmaINS1_35MainloopSm100TmaUmmaWarpSpecializedILi4ELi2ELi2ENS5_IJNS4_1CILi2EEENSA_ILi1EEESC_EEEEENS5_IJNSA_ILi256EEESF_NSA_ILi64EEEEEENS_6half_tENS5_IJlSC_lEEESI_SJ_NS4_8TiledMMAINS4_8MMA_AtomIJNS4_26SM100_MMA_F16BF16_2x1SM_SSISI_SI_fLi256ELi256ELNS4_4UMMA5MajorE0ELSO_0ELNSN_7ScaleInE0ELSP_0EEEEEENS4_6LayoutINS5_IJSC_SC_SC_EEENS5_IJNSA_ILi0EEESU_SU_EEEEENS5_IJNS4_10UnderscoreESX_SX_EEEEENS4_18SM100_TMA_2SM_LOADENS4_14ComposedLayoutINS4_7SwizzleILi3ELi4ELi3EEENS4_18smem_ptr_flag_bitsILi16EEENSS_INS5_IJNSA_ILi8EEESG_EEENS5_IJSG_SC_EEEEEEEvNS4_8identityES10_S1A_vS1B_EENS_8epilogue10collective18CollectiveEpilogueINS1D_23Sm100TmaWarpSpecializedILi4ELi2ELi64ELb1ELb0EEEJNS5_IJNSA_ILi128EEESF_SG_EEENS5_IJNSS_IS1I_SC_EENSS_ISG_SC_EEEEESI_SJ_SI_SJ_NS1D_6fusion15FusionCallbacksIS1H_NS1N_17LinearCombinationISI_fSI_fLNS_15FloatRoundStyleE2EEES1J_S1M_JEEENS4_5SM1004TMEM4LOAD26SM100_TMEM_LOAD_32dp32b64xENS4_13SM90_TMA_LOADES1A_NS4_39AutoVectorizingCopyWithAssumedAlignmentILi128EEENS4_14SM90_TMA_STOREES1A_S1Z_S1Z_EEEvvEEEEvNT_6ParamsE,@function
        .size           _ZN7cutlass13device_kernelINS_4gemm6kernel13GemmUniversalIN4cute5tupleIJiiiiEEENS1_10collective13CollectiveMmaINS1_35MainloopSm100TmaUmmaWarpSpecializedILi4ELi2ELi2ENS5_IJNS4_1CILi2EEENSA_ILi1EEESC_EEEEENS5_IJNSA_ILi256EEESF_NSA_ILi64EEEEEENS_6half_tENS5_IJlSC_lEEESI_SJ_NS4_8TiledMMAINS4_8MMA_AtomIJNS4_26SM100_MMA_F16BF16_2x1SM_SSISI_SI_fLi256ELi256ELNS4_4UMMA5MajorE0ELSO_0ELNSN_7ScaleInE0ELSP_0EEEEEENS4_6LayoutINS5_IJSC_SC_SC_EEENS5_IJNSA_ILi0EEESU_SU_EEEEENS5_IJNS4_10UnderscoreESX_SX_EEEEENS4_18SM100_TMA_2SM_LOADENS4_14ComposedLayoutINS4_7SwizzleILi3ELi4ELi3EEENS4_18smem_ptr_flag_bitsILi16EEENSS_INS5_IJNSA_ILi8EEESG_EEENS5_IJSG_SC_EEEEEEEvNS4_8identityES10_S1A_vS1B_EENS_8epilogue10collective18CollectiveEpilogueINS1D_23Sm100TmaWarpSpecializedILi4ELi2ELi64ELb1ELb0EEEJNS5_IJNSA_ILi128EEESF_SG_EEENS5_IJNSS_IS1I_SC_EENSS_ISG_SC_EEEEESI_SJ_SI_SJ_NS1D_6fusion15FusionCallbacksIS1H_NS1N_17LinearCombinationISI_fSI_fLNS_15FloatRoundStyleE2EEES1J_S1M_JEEENS4_5SM1004TMEM4LOAD26SM100_TMEM_LOAD_32dp32b64xENS4_13SM90_TMA_LOADES1A_NS4_39AutoVectorizingCopyWithAssumedAlignmentILi128EEENS4_14SM90_TMA_STOREES1A_S1Z_S1Z_EEEvvEEEEvNT_6ParamsE,(.L_x_191 - _ZN7cutlass13device_kernelINS_4gemm6kernel13GemmUniversalIN4cute5tupleIJiiiiEEENS1_10collective13CollectiveMmaINS1_35MainloopSm100TmaUmmaWarpSpecializedILi4ELi2ELi2ENS5_IJNS4_1CILi2EEENSA_ILi1EEESC_EEEEENS5_IJNSA_ILi256EEESF_NSA_ILi64EEEEEENS_6half_tENS5_IJlSC_lEEESI_SJ_NS4_8TiledMMAINS4_8MMA_AtomIJNS4_26SM100_MMA_F16BF16_2x1SM_SSISI_SI_fLi256ELi256ELNS4_4UMMA5MajorE0ELSO_0ELNSN_7ScaleInE0ELSP_0EEEEEENS4_6LayoutINS5_IJSC_SC_SC_EEENS5_IJNSA_ILi0EEESU_SU_EEEEENS5_IJNS4_10UnderscoreESX_SX_EEEEENS4_18SM100_TMA_2SM_LOADENS4_14ComposedLayoutINS4_7SwizzleILi3ELi4ELi3EEENS4_18smem_ptr_flag_bitsILi16EEENSS_INS5_IJNSA_ILi8EEESG_EEENS5_IJSG_SC_EEEEEEEvNS4_8identityES10_S1A_vS1B_EENS_8epilogue10collective18CollectiveEpilogueINS1D_23Sm100TmaWarpSpecializedILi4ELi2ELi64ELb1ELb0EEEJNS5_IJNSA_ILi128EEESF_SG_EEENS5_IJNSS_IS1I_SC_EENSS_ISG_SC_EEEEESI_SJ_SI_SJ_NS1D_6fusion15FusionCallbacksIS1H_NS1N_17LinearCombinationISI_fSI_fLNS_15FloatRoundStyleE2EEES1J_S1M_JEEENS4_5SM1004TMEM4LOAD26SM100_TMEM_LOAD_32dp32b64xENS4_13SM90_TMA_LOADES1A_NS4_39AutoVectorizingCopyWithAssumedAlignmentILi128EEENS4_14SM90_TMA_STOREES1A_S1Z_S1Z_EEEvvEEEEvNT_6ParamsE)
        .other          _ZN7cutlass13device_kernelINS_4gemm6kernel13GemmUniversalIN4cute5tupleIJiiiiEEENS1_10collective13CollectiveMmaINS1_35MainloopSm100TmaUmmaWarpSpecializedILi4ELi2ELi2ENS5_IJNS4_1CILi2EEENSA_ILi1EEESC_EEEEENS5_IJNSA_ILi256EEESF_NSA_ILi64EEEEEENS_6half_tENS5_IJlSC_lEEESI_SJ_NS4_8TiledMMAINS4_8MMA_AtomIJNS4_26SM100_MMA_F16BF16_2x1SM_SSISI_SI_fLi256ELi256ELNS4_4UMMA5MajorE0ELSO_0ELNSN_7ScaleInE0ELSP_0EEEEEENS4_6LayoutINS5_IJSC_SC_SC_EEENS5_IJNSA_ILi0EEESU_SU_EEEEENS5_IJNS4_10UnderscoreESX_SX_EEEEENS4_18SM100_TMA_2SM_LOADENS4_14ComposedLayoutINS4_7SwizzleILi3ELi4ELi3EEENS4_18smem_ptr_flag_bitsILi16EEENSS_INS5_IJNSA_ILi8EEESG_EEENS5_IJSG_SC_EEEEEEEvNS4_8identityES10_S1A_vS1B_EENS_8epilogue10collective18CollectiveEpilogueINS1D_23Sm100TmaWarpSpecializedILi4ELi2ELi64ELb1ELb0EEEJNS5_IJNSA_ILi128EEESF_SG_EEENS5_IJNSS_IS1I_SC_EENSS_ISG_SC_EEEEESI_SJ_SI_SJ_NS1D_6fusion15FusionCallbacksIS1H_NS1N_17LinearCombinationISI_fSI_fLNS_15FloatRoundStyleE2EEES1J_S1M_JEEENS4_5SM1004TMEM4LOAD26SM100_TMEM_LOAD_32dp32b64xENS4_13SM90_TMA_LOADES1A_NS4_39AutoVectorizingCopyWithAssumedAlignmentILi128EEENS4_14SM90_TMA_STOREES1A_S1Z_S1Z_EEEvvEEEEvNT_6ParamsE,@"STO_CUDA_ENTRY STV_DEFAULT"
_ZN7cutlass13device_kernelINS_4gemm6kernel13GemmUniversalIN4cute5tupleIJiiiiEEENS1_10collective13CollectiveMmaINS1_35MainloopSm100TmaUmmaWarpSpecializedILi4ELi2ELi2ENS5_IJNS4_1CILi2EEENSA_ILi1EEESC_EEEEENS5_IJNSA_ILi256EEESF_NSA_ILi64EEEEEENS_6half_tENS5_IJlSC_lEEESI_SJ_NS4_8TiledMMAINS4_8MMA_AtomIJNS4_26SM100_MMA_F16BF16_2x1SM_SSISI_SI_fLi256ELi256ELNS4_4UMMA5MajorE0ELSO_0ELNSN_7ScaleInE0ELSP_0EEEEEENS4_6LayoutINS5_IJSC_SC_SC_EEENS5_IJNSA_ILi0EEESU_SU_EEEEENS5_IJNS4_10UnderscoreESX_SX_EEEEENS4_18SM100_TMA_2SM_LOADENS4_14ComposedLayoutINS4_7SwizzleILi3ELi4ELi3EEENS4_18smem_ptr_flag_bitsILi16EEENSS_INS5_IJNSA_ILi8EEESG_EEENS5_IJSG_SC_EEEEEEEvNS4_8identityES10_S1A_vS1B_EENS_8epilogue10collective18CollectiveEpilogueINS1D_23Sm100TmaWarpSpecializedILi4ELi2ELi64ELb1ELb0EEEJNS5_IJNSA_ILi128EEESF_SG_EEENS5_IJNSS_IS1I_SC_EENSS_ISG_SC_EEEEESI_SJ_SI_SJ_NS1D_6fusion15FusionCallbacksIS1H_NS1N_17LinearCombinationISI_fSI_fLNS_15FloatRoundStyleE2EEES1J_S1M_JEEENS4_5SM1004TMEM4LOAD26SM100_TMEM_LOAD_32dp32b64xENS4_13SM90_TMA_LOADES1A_NS4_39AutoVectorizingCopyWithAssumedAlignmentILi128EEENS4_14SM90_TMA_STOREES1A_S1Z_S1Z_EEEvvEEEEvNT_6ParamsE:
[----:B------:R-:W1:Y:S01]  /*0000*/  LDC R1, c[0x0][0x37c] ;  /* 0x0000df00ff017b82 */ /* 0x000e620000000800 */
[----:B------:R-:W2:Y:S01]  /*0010*/  S2R R170, SR_TID.X ;  /* 0x0000000000aa7919 */ /* 0x000ea20000002100 */
[----:B------:R-:W3:Y:S06]  /*0020*/  LDCU.64 UR6, c[0x0][0x890] ;  /* 0x00011200ff0677ac */ /* 0x000eec0008000a00 */
[----:B------:R-:W4:Y:S01]  /*0030*/  S2UR UR37, SR_CgaCtaId ;  /* 0x00000000002579c3 */ /* 0x000f220000008800 */
[----:B------:R-:W-:Y:S02]  /*0040*/  PRMT R155, RZ, 0x7610, R155 ;  /* 0x00007610ff9b7816 */ /* 0x000fe4000000009b */
[----:B------:R-:W-:Y:S01]  /*0050*/  ELECT P1, URZ, PT ;  /* 0x0000000000ff782f */ /* 0x000fe20003820000 */
[----:B------:R-:W1:Y:S01]  /*0060*/  LDCU.64 UR46, c[0x0][0x358] ;  /* 0x00006b00ff2e77ac */ /* 0x000e620008000a00 */
[----:B---3--:R-:W-:-:S04]  /*0070*/  UISETP.NE.U32.AND UP0, UPT, UR6, URZ, UPT ;  /* 0x000000ff0600728c */ /* 0x008fc8000bf05070 */
[----:B------:R-:W-:Y:S02]  /*0080*/  UISETP.NE.AND.EX UP0, UPT, UR7, URZ, UPT, UP0 ;  /* 0x000000ff0700728c */ /* 0x000fe4000bf05300 */
[----:B----4-:R-:W-:Y:S02]  /*0090*/  ULOP3.LUT UR5, UR37, 0x1, URZ, 0xc0, !UPT ;  /* 0x0000000125057892 */ /* 0x010fe4000f8ec0ff */
[----:B------:R-:W-:Y:S01]  /*00a0*/  ULOP3.LUT UR4, UR37, 0x1, URZ, 0x3c, !UPT ;  /* 0x0000000125047892 */ /* 0x000fe2000f8e3cff */
[----:B--2---:R-:W-:-:S05]  /*00b0*/  SHF.R.U32.HI R162, RZ, 0x5, R170 ;  /* 0x00000005ffa27819 */ /* 0x004fca00000116aa */
[----:B------:R-:W2:Y:S02]  /*00c0*/  SHFL.IDX PT, R0, R162, RZ, 0x1f ;  /* 0x00001fffa2007589 */ /* 0x000ea400000e0000 */
[----:B--2---:R-:W-:Y:S01]  /*00d0*/  R2UR UR10, R0 ;  /* 0x00000000000a72ca */ /* 0x004fe200000e0000 */
[----:B-1----:R-:W-:-:S14]  /*00e0*/  BRA.U UP0, `(.L_x_0) ;  /* 0x00000001002c7547 */ /* 0x002fdc000b800000 */
[----:B------:R-:W1:Y:S02]  /*00f0*/  LDCU.64 UR8, c[0x0][0x888] ;  /* 0x00011100ff0877ac */ /* 0x000e640008000a00 */
[----:B-1----:R-:W-:-:S04]  /*0100*/  UISETP.NE.U32.AND UP0, UPT, UR8, URZ, UPT ;  /* 0x000000ff0800728c */ /* 0x002fc8000bf05070 */
[----:B------:R-:W-:-:S09]  /*0110*/  UISETP.NE.AND.EX UP0, UPT, UR9, URZ, UPT, UP0 ;  /* 0x000000ff0900728c */ /* 0x000fd2000bf05300 */
[----:B------:R-:W-:Y:S05]  /*0120*/  BRA.U !UP0, `(.L_x_1) ;  /* 0x0000000108107547 */ /* 0x000fea000b800000 */
[----:B------:R-:W1:Y:S02]  /*0130*/  LDC.64 R2, c[0x0][0x888] ;  /* 0x00022200ff027b82 */ /* 0x000e640000000a00 */
[----:B-1----:R1:W5:Y:S01]  /*0140*/  LDG.E R81, desc[UR46][R2.64] ;  /* 0x0000002e02517981 */ /* 0x002362000c1e1900 */
[----:B------:R-:W-:Y:S01]  /*0150*/  HFMA2 R155, -RZ, RZ, 0, 5.9604644775390625e-08 ;  /* 0x00000001ff9b7431 */ /* 0x000fe200000001ff */
[----:B------:R-:W-:Y:S05]  /*0160*/  BRA `(.L_x_0) ;  /* 0x00000000000c7947 */ /* 0x000fea0003800000 */
.L_x_1:
[----:B------:R-:W1:Y:S01]  /*0170*/  LDCU UR8, c[0x0][0x880] ;  /* 0x00011000ff0877ac */ /* 0x000e620008000800 */
[----:B------:R-:W-:Y:S01]  /*0180*/  HFMA2 R155, -RZ, RZ, 0, 5.9604644775390625e-08 ;  /* 0x00000001ff9b7431 */ /* 0x000fe200000001ff */
[----:B-1----:R-:W-:-:S07]  /*0190*/  MOV R81, UR8 ;  /* 0x0000000800517c02 */ /* 0x002fce0008000f00 */
.L_x_0:
[----:B------:R-:W2:Y:S02]  /*01a0*/  LDCU.64 UR8, c[0x0][0x8b0] ;  /* 0x00011600ff0877ac */ /* 0x000ea40008000a00 */
[----:B--2---:R-:W-:-:S04]  /*01b0*/  UISETP.NE.U32.AND UP0, UPT, UR8, URZ, UPT ;  /* 0x000000ff0800728c */ /* 0x004fc8000bf05070 */
[----:B------:R-:W-:-:S09]  /*01c0*/  UISETP.NE.AND.EX UP0, UPT, UR9, URZ, UPT, UP0 ;  /* 0x000000ff0900728c */ /* 0x000fd2000bf05300 */
[----:B------:R-:W-:Y:S05]  /*01d0*/  BRA.U UP0, `(.L_x_2) ;  /* 0x0000000100247547 */ /* 0x000fea000b800000 */
[----:B------:R-:W2:Y:S02]  /*01e0*/  LDCU.64 UR8, c[0x0][0x8a8] ;  /* 0x00011500ff0877ac */ /* 0x000ea40008000a00 */
[----:B--2---:R-:W-:-:S04]  /*01f0*/  UISETP.NE.U32.AND UP0, UPT, UR8, URZ, UPT ;  /* 0x000000ff0800728c */ /* 0x004fc8000bf05070 */
[----:B------:R-:W-:-:S09]  /*0200*/  UISETP.NE.AND.EX UP0, UPT, UR9, URZ, UPT, UP0 ;  /* 0x000000ff0900728c */ /* 0x000fd2000bf05300 */
[----:B------:R-:W-:Y:S05]  /*0210*/  BRA.U !UP0, `(.L_x_3) ;  /* 0x00000001080c7547 */ /* 0x000fea000b800000 */
[----:B------:R-:W2:Y:S02]  /*0220*/  LDC.64 R78, c[0x0][0x8a8] ;  /* 0x00022a00ff4e7b82 */ /* 0x000ea40000000a00 */
[----:B--2---:R2:W5:Y:S01]  /*0230*/  LDG.E R78, desc[UR46][R78.64] ;  /* 0x0000002e4e4e7981 */ /* 0x004562000c1e1900 */
[----:B------:R-:W-:Y:S05]  /*0240*/  BRA `(.L_x_2) ;  /* 0x0000000000087947 */ /* 0x000fea0003800000 */
.L_x_3:
[----:B------:R-:W2:Y:S02]  /*0250*/  LDCU UR8, c[0x0][0x8a0] ;  /* 0x00011400ff0877ac */ /* 0x000ea40008000800 */
[----:B--2---:R-:W-:Y:S02]  /*0260*/  MOV R78, UR8 ;  /* 0x00000008004e7c02 */ /* 0x004fe40008000f00 */
.L_x_2:
[----:B------:R-:W-:Y:S01]  /*0270*/  IMAD.U32 R0, RZ, RZ, UR10 ;  /* 0x0000000aff007e24 */ /* 0x000fe2000f8e00ff */
[----:B------:R-:W-:Y:S04]  /*0280*/  BSSY.RECONVERGENT B0, `(.L_x_4) ;  /* 0x000000c000007945 */ /* 0x000fe80003800200 */
[C---:B------:R-:W-:Y:S02]  /*0290*/  ISETP.NE.OR P2, PT, R0.reuse, 0x1, !P1 ;  /* 0x000000010000780c */ /* 0x040fe40004f45670 */
[----:B------:R-:W-:-:S11]  /*02a0*/  ISETP.NE.OR P0, PT, R0, 0x3, !P1 ;  /* 0x000000030000780c */ /* 0x000fd60004f05670 */
[----:B------:R-:W-:Y:S05]  /*02b0*/  @P2 BRA `(.L_x_5) ;  /* 0x0000000000202947 */ /* 0x000fea0003800000 */
[----:B------:R-:W3:Y:S02]  /*02c0*/  LDCU.64 UR8, c[0x0][0x348] ;  /* 0x00006900ff0877ac */ /* 0x000ee40008000a00 */
[----:B---3--:R-:W-:Y:S02]  /*02d0*/  UIADD3 UR12, UP1, UPT, UR8, 0x80, URZ ;  /* 0x00000080080c7890 */ /* 0x008fe4000ff3e0ff */
[----:B------:R-:W-:Y:S02]  /*02e0*/  UIADD3 UR8, UP0, UPT, UR8, 0x180, URZ ;  /* 0x0000018008087890 */ /* 0x000fe4000ff1e0ff */
[----:B------:R-:W-:Y:S02]  /*02f0*/  UIADD3.X UR13, UPT, UPT, URZ, UR9, URZ, UP1, !UPT ;  /* 0x00000009ff0d7290 */ /* 0x000fe40008ffe4ff */
[----:B------:R-:W-:-:S07]  /*0300*/  UIADD3.X UR9, UPT, UPT, URZ, UR9, URZ, UP0, !UPT ;  /* 0x00000009ff097290 */ /* 0x000fce00087fe4ff */
[----:B------:R3:W-:Y:S02]  /*0310*/  UTMACCTL.PF [UR12] ;  /* 0x000000000c0079b9 */ /* 0x0007e40008040000 */
[----:B------:R3:W-:Y:S02]  /*0320*/  UTMACCTL.PF [UR8] ;  /* 0x00000000080079b9 */ /* 0x0007e40008040000 */
[----:B---3--:R-:W-:Y:S01]  /*0330*/  NOP ;  /* 0x0000000000007918 */ /* 0x008fe20000000000 */
.L_x_5:
[----:B------:R-:W-:Y:S05]  /*0340*/  BSYNC.RECONVERGENT B0 ;  /* 0x0000000000007941 */ /* 0x000fea0003800200 */
.L_x_4:
[----:B------:R-:W-:Y:S04]  /*0350*/  BSSY.RECONVERGENT B0, `(.L_x_6) ;  /* 0x000000a000007945 */ /* 0x000fe80003800200 */
        /* <DEDUP_REMOVED lines=9> */
.L_x_7:
[----:B------:R-:W-:Y:S05]  /*03f0*/  BSYNC.RECONVERGENT B0 ;  /* 0x0000000000007941 */ /* 0x000fea0003800200 */
.L_x_6:
[----:B------:R-:W3:Y:S01]  /*0400*/  LDCU.64 UR8, c[0x0][0x888] ;  /* 0x00011100ff0877ac */ /* 0x000ee20008000a00 */
[----:B------:R-:W-:Y:S02]  /*0410*/  UISETP.EQ.U32.AND UP1, UPT, UR6, URZ, UPT ;  /* 0x000000ff0600728c */ /* 0x000fe4000bf22070 */
[----:B------:R-:W-:Y:S02]  /*0420*/  UPLOP3.LUT UP5, UPT, UPT, UPT, UPT, 0x80, 0x8 ;  /* 0x000000000008789c */ /* 0x000fe40003faf070 */
[----:B---3--:R-:W-:-:S04]  /*0430*/  UISETP.NE.U32.AND UP0, UPT, UR8, URZ, UPT ;  /* 0x000000ff0800728c */ /* 0x008fc8000bf05070 */
[----:B------:R-:W-:-:S04]  /*0440*/  UISETP.NE.AND.EX UP0, UPT, UR9, URZ, UPT, UP0 ;  /* 0x000000ff0900728c */ /* 0x000fc8000bf05300 */
[----:B------:R-:W-:-:S04]  /*0450*/  UISETP.EQ.OR.EX UP2, UPT, UR7, URZ, !UP0, UP1 ;  /* 0x000000ff0700728c */ /* 0x000fc8000c742710 */
[----:B------:R-:W-:-:S05]  /*0460*/  UP2UR UR50, UPR, URZ, 0x4 ;  /* 0x00000004ff327883 */ /* 0x000fca0008000000 */
[----:B------:R-:W-:Y:S07]  /*0470*/  BRA.U !UP2, `(.L_x_8) ;  /* 0x000000010a207547 */ /* 0x000fee000b800000 */
[----:B------:R-:W-:Y:S01]  /*0480*/  UISETP.NE.U32.AND UP2, UPT, UR6, URZ, UPT ;  /* 0x000000ff0600728c */ /* 0x000fe2000bf45070 */
[----:B-----5:R-:W-:Y:S01]  /*0490*/  FSETP.NEU.AND P0, PT, R81, RZ, PT ;  /* 0x000000ff5100720b */ /* 0x020fe20003f0d000 */
[----:B------:R-:W-:Y:S02]  /*04a0*/  USEL UR6, URZ, 0xffffffff, UP0 ;  /* 0xffffffffff067887 */ /* 0x000fe40008000000 */
[----:B------:R-:W-:-:S10]  /*04b0*/  UISETP.NE.AND.EX UP2, UPT, UR7, URZ, UPT, UP2 ;  /* 0x000000ff0700728c */ /* 0x000fd4000bf45320 */
[----:B------:R-:W-:Y:S01]  /*04c0*/  VOTEU.ANY UP1, P0 ;  /* 0x0000000000ff7886 */ /* 0x000fe20000020100 */
[----:B------:R-:W-:-:S04]  /*04d0*/  @!UP2 USEL UR6, URZ, 0xffffffff, UP1 ;  /* 0xffffffffff06a887 */ /* 0x000fc80008800000 */
[----:B------:R-:W-:-:S04]  /*04e0*/  ULOP3.LUT UR6, UR6, 0x1, URZ, 0xc0, !UPT ;  /* 0x0000000106067892 */ /* 0x000fc8000f8ec0ff */
[----:B------:R-:W-:-:S11]  /*04f0*/  UISETP.NE.U32.AND UP5, UPT, UR6, 0x1, UPT ;  /* 0x000000010600788c */ /* 0x000fd6000bfa5070 */
.L_x_8:
[----:B------:R-:W3:Y:S01]  /*0500*/  SHFL.IDX PT, R0, R162, RZ, 0x1f ;  /* 0x00001fffa2007589 */ /* 0x000ee200000e0000 */
[----:B------:R-:W-:-:S04]  /*0510*/  UISETP.NE.AND UP1, UPT, UR10, 0x2, UPT ;  /* 0x000000020a00788c */ /* 0x000fc8000bf25270 */
[----:B------:R-:W-:Y:S02]  /*0520*/  UISETP.EQ.AND UP2, UPT, UR5, URZ, !UP1 ;  /* 0x000000ff0500728c */ /* 0x000fe4000cf42270 */
[----:B------:R-:W-:-:S04]  /*0530*/  USEL UR6, URZ, 0x1, UP1 ;  /* 0x00000001ff067887 */ /* 0x000fc80008800000 */
[----:B------:R-:W-:Y:S02]  /*0540*/  PLOP3.LUT P5, PT, P1, PT, UP2, 0x80, 0x8 ;  /* 0x000000000008781c */ /* 0x000fe40000faf028 */
[----:B---3--:R-:W-:-:S13]  /*0550*/  ISETP.NE.AND P0, PT, R0, RZ, PT ;  /* 0x000000ff0000720c */ /* 0x008fda0003f05270 */
[----:B------:R-:W-:Y:S05]  /*0560*/  @P0 BRA `(.L_x_9) ;  /* 0x0000000000440947 */ /* 0x000fea0003800000 */
[----:B------:R-:W-:Y:S01]  /*0570*/  UMOV UR8, 0x400 ;  /* 0x0000040000087882 */ /* 0x000fe20000000000 */
[----:B------:R-:W-:Y:S01]  /*0580*/  UMOV UR7, 0x1 ;  /* 0x0000000100077882 */ /* 0x000fe20000000000 */
[----:B------:R-:W-:Y:S02]  /*0590*/  ULEA UR8, UR37, UR8, 0x18 ;  /* 0x0000000825087291 */ /* 0x000fe4000f8ec0ff */
[----:B------:R-:W-:-:S04]  /*05a0*/  UIADD3 UR12, UPT, UPT, -UR7, 0x100000, URZ ;  /* 0x00100000070c7890 */ /* 0x000fc8000fffe1ff */
[----:B------:R-:W-:Y:S02]  /*05b0*/  USHF.L.U32 UR13, UR12, 0xb, URZ ;  /* 0x0000000b0c0d7899 */ /* 0x000fe400080006ff */
[----:B------:R-:W-:Y:S01]  /*05c0*/  USHF.L.U32 UR12, UR12, 0x1, URZ ;  /* 0x000000010c0c7899 */ /* 0x000fe200080006ff */
[----:B------:R-:W-:Y:S01]  /*05d0*/  ELECT P0, URZ, PT ;  /* 0x0000000000ff782f */ /* 0x000fe20003800000 */
[----:B------:R-:W3:Y:S10]  /*05e0*/  FENCE.VIEW.ASYNC.S ;  /* 0x00000000000073c6 */ /* 0x000ef40000000000 */
[----:B---3--:R3:W4:Y:S01]  /*05f0*/  SYNCS.EXCH.64 URZ, [UR8], UR12 ;  /* 0x0000000c08ff75b2 */ /* 0x0087220008000100 */
[----:B------:R3:W1:Y:S01]  /*0600*/  SYNCS.EXCH.64 URZ, [UR8+0x20], UR12 ;  /* 0x0000200c08ff75b2 */ /* 0x0006620008000100 */
[----:B------:R3:W1:Y:S01]  /*0610*/  SYNCS.EXCH.64 URZ, [UR8+0x8], UR12 ;  /* 0x0000080c08ff75b2 */ /* 0x0006620008000100 */
[----:B------:R3:W1:Y:S01]  /*0620*/  SYNCS.EXCH.64 URZ, [UR8+0x28], UR12 ;  /* 0x0000280c08ff75b2 */ /* 0x0006620008000100 */
[----:B------:R3:W1:Y:S01]  /*0630*/  SYNCS.EXCH.64 URZ, [UR8+0x10], UR12 ;  /* 0x0000100c08ff75b2 */ /* 0x0006620008000100 */
[----:B------:R3:W1:Y:S01]  /*0640*/  SYNCS.EXCH.64 URZ, [UR8+0x30], UR12 ;  /* 0x0000300c08ff75b2 */ /* 0x0006620008000100 */
[----:B------:R3:W1:Y:S01]  /*0650*/  SYNCS.EXCH.64 URZ, [UR8+0x18], UR12 ;  /* 0x0000180c08ff75b2 */ /* 0x0006620008000100 */
[----:B------:R3:W1:Y:S01]  /*0660*/  SYNCS.EXCH.64 URZ, [UR8+0x38], UR12 ;  /* 0x0000380c08ff75b2 */ /* 0x0006620008000100 */
[----:B------:R-:W-:Y:S01]  /*0670*/  NOP ;  /* 0x0000000000007918 */ /* 0x000fe20000000000 */
.L_x_9:
[----:B------:R-:W2:Y:S01]  /*0680*/  SHFL.IDX PT, R0, R162, RZ, 0x1f ;  /* 0x00001fffa2007589 */ /* 0x000ea200000e0000 */
[----:B------:R-:W-:Y:S01]  /*0690*/  NOP ;  /* 0x0000000000007918 */ /* 0x000fe20000000000 */
[----:B--2---:R-:W-:-:S13]  /*06a0*/  ISETP.NE.AND P0, PT, R0, 0x1, PT ;  /* 0x000000010000780c */ /* 0x004fda0003f05270 */
[----:B------:R-:W-:Y:S05]  /*06b0*/  @P0 BRA `(.L_x_10) ;  /* 0x0000000000540947 */ /* 0x000fea0003800000 */
[----:B------:R-:W-:Y:S01]  /*06c0*/  UMOV UR9, 0x400 ;  /* 0x0000040000097882 */ /* 0x000fe20000000000 */
[----:B---3--:R-:W-:Y:S01]  /*06d0*/  UMOV UR8, 0x20 ;  /* 0x0000002000087882 */ /* 0x008fe20000000000 */
[----:B------:R-:W-:Y:S01]  /*06e0*/  UMOV UR7, 0x80 ;  /* 0x0000008000077882 */ /* 0x000fe20000000000 */
[----:B------:R-:W-:Y:S02]  /*06f0*/  ULEA UR9, UR37, UR9, 0x18 ;  /* 0x0000000925097291 */ /* 0x000fe4000f8ec0ff */
[----:B------:R-:W-:-:S04]  /*0700*/  UIADD3 UR12, UPT, UPT, -UR8, 0x100000, URZ ;  /* 0x00100000080c7890 */ /* 0x000fc8000fffe1ff */
[----:B------:R-:W-:Y:S02]  /*0710*/  USHF.L.U32 UR13, UR12, 0xb, URZ ;  /* 0x0000000b0c0d7899 */ /* 0x000fe400080006ff */
[----:B------:R-:W-:Y:S02]  /*0720*/  USHF.L.U32 UR12, UR12, 0x1, URZ ;  /* 0x000000010c0c7899 */ /* 0x000fe400080006ff */
[----:B------:R-:W-:-:S04]  /*0730*/  UIADD3 UR14, UPT, UPT, -UR7, 0x100000, URZ ;  /* 0x00100000070e7890 */ /* 0x000fc8000fffe1ff */
[----:B------:R-:W-:Y:S02]  /*0740*/  USHF.L.U32 UR15, UR14, 0xb, URZ ;  /* 0x0000000b0e0f7899 */ /* 0x000fe400080006ff */
[----:B------:R-:W-:Y:S01]  /*0750*/  USHF.L.U32 UR14, UR14, 0x1, URZ ;  /* 0x000000010e0e7899 */ /* 0x000fe200080006ff */
[----:B------:R-:W-:Y:S01]  /*0760*/  ELECT P0, URZ, PT ;  /* 0x0000000000ff782f */ /* 0x000fe20003800000 */
[----:B------:R-:W2:Y:S02]  /*0770*/  FENCE.VIEW.ASYNC.S ;  /* 0x00000000000073c6 */ /* 0x000ea40000000000 */
[----:B--2---:R2:W3:Y:S08]  /*0780*/  SYNCS.EXCH.64 URZ, [UR9+0x40], UR12 ;  /* 0x0000400c09ff75b2 */ /* 0x0044f00008000100 */
        /* <DEDUP_REMOVED lines=8> */
.L_x_10:
[----:B------:R-:W4:Y:S01]  /*0810*/  SHFL.IDX PT, R0, R162, RZ, 0x1f ;  /* 0x00001fffa2007589 */ /* 0x000f2200000e0000 */
[----:B------:R-:W-:Y:S01]  /*0820*/  NOP ;  /* 0x0000000000007918 */ /* 0x000fe20000000000 */
[----:B----4-:R-:W-:-:S13]  /*0830*/  ISETP.NE.AND P0, PT, R0, 0x3, PT ;  /* 0x000000030000780c */ /* 0x010fda0003f05270 */
[----:B------:R-:W-:Y:S05]  /*0840*/  @P0 BRA `(.L_x_11) ;  /* 0x00000000002c0947 */ /* 0x000fea0003800000 */
[----:B---3--:R-:W-:Y:S01]  /*0850*/  UMOV UR8, 0x400 ;  /* 0x0000040000087882 */ /* 0x008fe20000000000 */
[----:B------:R-:W-:Y:S01]  /*0860*/  UMOV UR7, 0x20 ;  /* 0x0000002000077882 */ /* 0x000fe20000000000 */
[----:B------:R-:W-:Y:S02]  /*0870*/  ULEA UR8, UR37, UR8, 0x18 ;  /* 0x0000000825087291 */ /* 0x000fe4000f8ec0ff */
[----:B--2---:R-:W-:-:S04]  /*0880*/  UIADD3 UR12, UPT, UPT, -UR7, 0x100000, URZ ;  /* 0x00100000070c7890 */ /* 0x004fc8000fffe1ff */
[----:B------:R-:W-:Y:S02]  /*0890*/  USHF.L.U32 UR13, UR12, 0xb, URZ ;  /* 0x0000000b0c0d7899 */ /* 0x000fe400080006ff */
[----:B------:R-:W-:Y:S01]  /*08a0*/  USHF.L.U32 UR12, UR12, 0x1, URZ ;  /* 0x000000010c0c7899 */ /* 0x000fe200080006ff */
[----:B------:R-:W-:Y:S01]  /*08b0*/  ELECT P0, URZ, PT ;  /* 0x0000000000ff782f */ /* 0x000fe20003800000 */
[----:B------:R-:W2:Y:S10]  /*08c0*/  FENCE.VIEW.ASYNC.S ;  /* 0x00000000000073c6 */ /* 0x000eb40000000000 */
[----:B--2---:R4:W2:Y:S01]  /*08d0*/  SYNCS.EXCH.64 URZ, [UR8+0x80], UR12 ;  /* 0x0000800c08ff75b2 */ /* 0x0048a20008000100 */
[----:B------:R4:W3:Y:S02]  /*08e0*/  SYNCS.EXCH.64 URZ, [UR8+0x88], UR12 ;  /* 0x0000880c08ff75b2 */ /* 0x0008e40008000100 */
[----:B----4-:R-:W-:Y:S01]  /*08f0*/  NOP ;  /* 0x0000000000007918 */ /* 0x010fe20000000000 */
.L_x_11:
[----:B------:R-:W4:Y:S01]  /*0900*/  SHFL.IDX PT, R0, R162, RZ, 0x1f ;  /* 0x00001fffa2007589 */ /* 0x000f2200000e0000 */
[----:B------:R-:W-:Y:S01]  /*0910*/  NOP ;  /* 0x0000000000007918 */ /* 0x000fe20000000000 */
[----:B----4-:R-:W-:-:S13]  /*0920*/  ISETP.NE.AND P0, PT, R0, 0x4, PT ;  /* 0x000000040000780c */ /* 0x010fda0003f05270 */
[----:B------:R-:W-:Y:S05]  /*0930*/  @P0 BRA `(.L_x_12) ;  /* 0x0000000000480947 */ /* 0x000fea0003800000 */
[----:B--2---:R-:W-:Y:S01]  /*0940*/  UMOV UR9, 0x1e0 ;  /* 0x000001e000097882 */ /* 0x004fe20000000000 */
[----:B---3--:R-:W-:Y:S01]  /*0950*/  UMOV UR8, 0x400 ;  /* 0x0000040000087882 */ /* 0x008fe20000000000 */
[----:B------:R-:W-:Y:S01]  /*0960*/  USEL UR9, UR9, 0x1a0, UP5 ;  /* 0x000001a009097887 */ /* 0x000fe2000a800000 */
        /* <DEDUP_REMOVED lines=10> */
[----:B--2---:R4:W2:Y:S08]  /*0a10*/  SYNCS.EXCH.64 URZ, [UR8+0x90], UR12 ;  /* 0x0000900c08ff75b2 */ /* 0x0048b00008000100 */
[----:B------:R4:W3:Y:S01]  /*0a20*/  SYNCS.EXCH.64 URZ, [UR8+0xa0], UR14 ;  /* 0x0000a00e08ff75b2 */ /* 0x0008e20008000100 */
[----:B------:R4:W1:Y:S01]  /*0a30*/  SYNCS.EXCH.64 URZ, [UR8+0x98], UR12 ;  /* 0x0000980c08ff75b2 */ /* 0x0008620008000100 */
[----:B------:R4:W1:Y:S02]  /*0a40*/  SYNCS.EXCH.64 URZ, [UR8+0xa8], UR14 ;  /* 0x0000a80e08ff75b2 */ /* 0x0008640008000100 */
[----:B----4-:R-:W-:Y:S01]  /*0a50*/  NOP ;  /* 0x0000000000007918 */ /* 0x010fe20000000000 */
.L_x_12:
[----:B------:R-:W4:Y:S01]  /*0a60*/  SHFL.IDX PT, R0, R162, RZ, 0x1f ;  /* 0x00001fffa2007589 */ /* 0x000f2200000e0000 */
[----:B------:R-:W-:Y:S01]  /*0a70*/  NOP ;  /* 0x0000000000007918 */ /* 0x000fe20000000000 */
[----:B----4-:R-:W-:-:S13]  /*0a80*/  ISETP.NE.AND P0, PT, R0, 0x5, PT ;  /* 0x000000050000780c */ /* 0x010fda0003f05270 */
[----:B------:R-:W-:Y:S05]  /*0a90*/  @P0 BRA `(.L_x_13) ;  /* 0x0000000000440947 */ /* 0x000fea0003800000 */
[----:B--2---:R-:W-:Y:S01]  /*0aa0*/  UMOV UR9, 0x400 ;  /* 0x0000040000097882 */ /* 0x004fe20000000000 */
        /* <DEDUP_REMOVED lines=16> */
.L_x_13:
[----:B------:R-:W4:Y:S01]  /*0bb0*/  SHFL.IDX PT, R0, R162, RZ, 0x1f ;  /* 0x00001fffa2007589 */ /* 0x000f2200000e0000 */
[----:B------:R-:W-:Y:S01]  /*0bc0*/  ISETP.NE.OR P1, PT, RZ, UR10, !P1 ;  /* 0x0000000aff007c0c */ /* 0x000fe2000cf25670 */
        /* <DEDUP_REMOVED lines=12> */
[----:B------:R4:W3:Y:S01]  /*0c90*/  SYNCS.EXCH.64 URZ, [UR8+0xe0], UR12 ;  /* 0x0000e00c08ff75b2 */ /* 0x0008e20008000100 */
[----:B------:R4:W1:Y:S01]  /*0ca0*/  SYNCS.EXCH.64 URZ, [UR8+0xd8], UR12 ;  /* 0x0000d80c08ff75b2 */ /* 0x0008620008000100 */
[----:B------:R4:W1:Y:S02]  /*0cb0*/  SYNCS.EXCH.64 URZ, [UR8+0xe8], UR12 ;  /* 0x0000e80c08ff75b2 */ /* 0x0008640008000100 */
[----:B----4-:R-:W-:Y:S01]  /*0cc0*/  NOP ;  /* 0x0000000000007918 */ /* 0x010fe20000000000 */
.L_x_14:
[----:B------:R-:W-:Y:S01]  /*0cd0*/  VOTEU.ALL UP1, P1 ;  /* 0x0000000000ff7886 */ /* 0x000fe20000820000 */
[----:B---3--:R-:W3:Y:S01]  /*0ce0*/  LDCU UR8, c[0x0][0x36c] ;  /* 0x00006d80ff0877ac */ /* 0x008ee20008000800 */
[----:B------:R-:W-:Y:S01]  /*0cf0*/  NOP ;  /* 0x0000000000007918 */ /* 0x000fe20000000000 */
[----:B------:R-:W-:Y:S01]  /*0d00*/  LOP3.LUT R10, R170, 0x1f, RZ, 0xc0, !PT ;  /* 0x0000001faa0a7812 */ /* 0x000fe200078ec0ff */
[----:B--2---:R-:W-:Y:S01]  /*0d10*/  UMOV UR12, 0x20 ;  /* 0x00000020000c7882 */ /* 0x004fe20000000000 */
[----:B------:R-:W-:Y:S01]  /*0d20*/  @!UP1 UMOV UR7, 0x400 ;  /* 0x0000040000079882 */ /* 0x000fe20000000000 */
[----:B------:R-:W-:-:S04]  /*0d30*/  @!UP1 UIADD3 UR12, UPT, UPT, -UR12, 0x100000, URZ ;  /* 0x001000000c0c9890 */ /* 0x000fc8000fffe1ff */
[----:B------:R-:W-:Y:S02]  /*0d40*/  @!UP1 USHF.L.U32 UR13, UR12, 0xb, URZ ;  /* 0x0000000b0c0d9899 */ /* 0x000fe400080006ff */
[----:B------:R-:W-:Y:S02]  /*0d50*/  @!UP1 USHF.L.U32 UR12, UR12, 0x1, URZ ;  /* 0x000000010c0c9899 */ /* 0x000fe400080006ff */
[----:B------:R-:W-:Y:S01]  /*0d60*/  @!UP1 ULEA UR7, UR37, UR7, 0x18 ;  /* 0x0000000725079291 */ /* 0x000fe2000f8ec0ff */
[----:B------:R-:W-:Y:S01]  /*0d70*/  VOTEU.ALL UP1, P1 ;  /* 0x0000000000ff7886 */ /* 0x000fe20000820000 */
[----:B------:R-:W-:Y:S01]  /*0d80*/  UISETP.NE.AND UP4, UPT, UR10, URZ, UPT ;  /* 0x000000ff0a00728c */ /* 0x000fe2000bf85270 */
[----:B------:R-:W2:Y:S09]  /*0d90*/  FENCE.VIEW.ASYNC.S ;  /* 0x00000000000073c6 */ /* 0x000eb20000000000 */
[----:B--2---:R2:W4:Y:S01]  /*0da0*/  @!UP1 SYNCS.EXCH.64 URZ, [UR7+0xf0], UR12 ;  /* 0x0000f00c07ff95b2 */ /* 0x0045220008000100 */
[----:B---3--:R-:W-:-:S09]  /*0db0*/  UISETP.EQ.U32.AND UP1, UPT, UR8, 0x1, UPT ;  /* 0x000000010800788c */ /* 0x008fd2000bf22070 */
[----:B------:R-:W-:Y:S05]  /*0dc0*/  BRA.U !UP1, `(.L_x_15) ;  /* 0x0000000109087547 */ /* 0x000fea000b800000 */
[----:B-1--4-:R-:W-:Y:S01]  /*0dd0*/  UCGABAR_ARV ;  /* 0x00000000000079c7 */ /* 0x012fe20008000000 */
[----:B------:R-:W-:Y:S05]  /*0de0*/  BRA `(.L_x_16) ;  /* 0x0000000000047947 */ /* 0x000fea0003800000 */
.L_x_15:
[----:B-1--4-:R-:W-:Y:S01]  /*0df0*/  NOP ;  /* 0x0000000000007918 */ /* 0x012fe20000000000 */
.L_x_16:
[----:B------:R-:W1:Y:S01]  /*0e00*/  S2R R11, SR_CTAID.X ;  /* 0x00000000000b7919 */ /* 0x000e620000002500 */
[----:B------:R-:W-:-:S05]  /*0e10*/  CS2R.32 R156, SR_CgaSize ;  /* 0x00000000009c7805 */ /* 0x000fca0000008a00 */
[----:B------:R-:W-:-:S05]  /*0e20*/  IMAD R156, R156, -0xa0, RZ ;  /* 0xffffff609c9c7824 */ /* 0x000fca00078e02ff */
[----:B------:R-:W-:-:S14]  /*0e30*/  R2UR UR8, R156 ;  /* 0x000000009c0872ca */ /* 0x000fdc00000e0000 */
[----:B------:R-:W3:Y:S01]  /*0e40*/  LDCU UR8, c[0x0][UR8+0x2b0] ;  /* 0x00005600080877ac */ /* 0x000ee20008000800 */
[----:B------:R-:W-:-:S05]  /*0e50*/  CS2R.32 R0, SR_CgaSize ;  /* 0x0000000000007805 */ /* 0x000fca0000008a00 */
[----:B------:R-:W-:-:S06]  /*0e60*/  IMAD R0, R0, -0xa0, RZ ;  /* 0xffffff6000007824 */ /* 0x000fcc00078e02ff */
[----:B------:R-:W4:Y:S01]  /*0e70*/  LDC R0, c[0x0][R0+0x2a0] ;  /* 0x0000a80000007b82 */ /* 0x000f220000000800 */
[----:B------:R-:W-:Y:S01]  /*0e80*/  PRMT R8, RZ, 0x7610, R8 ;  /* 0x00007610ff087816 */ /* 0x000fe20000000008 */
[----:B------:R-:W3:Y:S01]  /*0e90*/  S2R R20, SR_CTAID.Y ;  /* 0x0000000000147919 */ /* 0x000ee20000002600 */
[----:B------:R-:W-:-:S05]  /*0ea0*/  CS2R.32 R156, SR_CgaSize ;  /* 0x00000000009c7805 */ /* 0x000fca0000008a00 */
[----:B------:R-:W-:-:S05]  /*0eb0*/  IMAD R156, R156, -0xa0, RZ ;  /* 0xffffff609c9c7824 */ /* 0x000fca00078e02ff */
[----:B--2---:R-:W-:-:S14]  /*0ec0*/  R2UR UR7, R156 ;  /* 0x000000009c0772ca */ /* 0x004fdc00000e0000 */
[----:B------:R-:W2:Y:S01]  /*0ed0*/  LDCU UR7, c[0x0][UR7+0x2b4] ;  /* 0x00005680070777ac */ /* 0x000ea20008000800 */
[----:B------:R-:W-:Y:S01]  /*0ee0*/  UISETP.NE.AND UP2, UPT, UR10, 0x2, UPT ;  /* 0x000000020a00788c */ /* 0x000fe2000bf45270 */
[----:B------:R-:W3:Y:S01]  /*0ef0*/  LDC R9, c[0x0][0xb24] ;  /* 0x0002c900ff097b82 */ /* 0x000ee20000000800 */
[----:B------:R-:W-:-:S05]  /*0f00*/  CS2R.32 R154, SR_CgaSize ;  /* 0x00000000009a7805 */ /* 0x000fca0000008a00 */
[----:B------:R-:W-:-:S06]  /*0f10*/  IMAD R154, R154, -0xa0, RZ ;  /* 0xffffff609a9a7824 */ /* 0x000fcc00078e02ff */
[----:B------:R-:W4:Y:S08]  /*0f20*/  LDC R154, c[0x0][R154+0x2a4] ;  /* 0x0000a9009a9a7b82 */ /* 0x000f300000000800 */
[----:B------:R-:W4:Y:S01]  /*0f30*/  LDC R72, c[0x0][0xb24] ;  /* 0x0002c900ff487b82 */ /* 0x000f220000000800 */
[----:B-1----:R-:W-:Y:S01]  /*0f40*/  I2FP.F32.U32 R4, R11 ;  /* 0x0000000b00047245 */ /* 0x002fe20000201000 */
[----:B------:R-:W-:-:S06]  /*0f50*/  IMAD.MOV.U32 R21, RZ, RZ, R11 ;  /* 0x000000ffff157224 */ /* 0x000fcc00078e000b */
[----:B------:R-:W1:Y:S01]  /*0f60*/  S2UR UR36, SR_CTAID.Z ;  /* 0x00000000002479c3 */ /* 0x000e620000002700 */
[----:B---3--:R-:W-:Y:S02]  /*0f70*/  ISETP.GE.AND P0, PT, R9, 0x1, PT ;  /* 0x000000010900780c */ /* 0x008fe40003f06270 */
[----:B------:R-:W-:Y:S01]  /*0f80*/  I2FP.F32.U32 R2, R20 ;  /* 0x0000001400027245 */ /* 0x000fe20000201000 */
[----:B------:R-:W-:-:S04]  /*0f90*/  FMUL R4, R4, UR8 ;  /* 0x0000000804047c20 */ /* 0x000fc80008400000 */
[----:B--2---:R-:W-:Y:S01]  /*0fa0*/  FMUL R2, R2, UR7 ;  /* 0x0000000702027c20 */ /* 0x004fe20008400000 */
[----:B------:R-:W2:Y:S01]  /*0fb0*/  F2I.U32.TRUNC.NTZ R156, R4 ;  /* 0x00000004009c7305 */ /* 0x000ea2000020f000 */
[----:B------:R-:W3:Y:S07]  /*0fc0*/  LDCU UR7, c[0x0][0xb30] ;  /* 0x00016600ff0777ac */ /* 0x000eee0008000800 */
[----:B------:R-:W1:Y:S01]  /*0fd0*/  F2I.U32.TRUNC.NTZ R3, R2 ;  /* 0x0000000200037305 */ /* 0x000e62000020f000 */
[----:B--2---:R-:W-:-:S04]  /*0fe0*/  IMAD.MOV R156, RZ, RZ, -R156 ;  /* 0x000000ffff9c7224 */ /* 0x004fc800078e0a9c */
[----:B----4-:R-:W-:Y:S01]  /*0ff0*/  IMAD R156, R0, R156, R11 ;  /* 0x0000009c009c7224 */ /* 0x010fe200078e020b */
[----:B------:R-:W-:Y:S01]  /*1000*/  PRMT R0, RZ, 0x7610, R0 ;  /* 0x00007610ff007816 */ /* 0x000fe20000000000 */
[----:B---3--:R-:W-:Y:S01]  /*1010*/  UISETP.NE.AND UP3, UPT, UR7, 0x1, UPT ;  /* 0x000000010700788c */ /* 0x008fe2000bf65270 */
[----:B-1----:R-:W-:-:S05]  /*1020*/  IADD3 R3, PT, PT, -R3, RZ, RZ ;  /* 0x000000ff03037210 */ /* 0x002fca0007ffe1ff */
[----:B------:R-:W-:Y:S01]  /*1030*/  IMAD R154, R154, R3, R20 ;  /* 0x000000039a9a7224 */ /* 0x000fe200078e0214 */
[----:B------:R-:W-:Y:S06]  /*1040*/  BRA.U UP4, `(.L_x_17) ;  /* 0x0000000104247547 */ /* 0x000fec000b800000 */
[----:B------:R-:W-:Y:S01]  /*1050*/  ISETP.NE.AND P1, PT, R154, RZ, PT ;  /* 0x000000ff9a00720c */ /* 0x000fe20003f25270 */
[----:B------:R-:W-:Y:S01]  /*1060*/  IMAD.MOV.U32 R0, RZ, RZ, 0x3 ;  /* 0x00000003ff007424 */ /* 0x000fe200078e00ff */
[C---:B------:R-:W-:Y:S02]  /*1070*/  LOP3.LUT R3, R156.reuse, 0xfffffffe, RZ, 0xc0, !PT ;  /* 0xfffffffe9c037812 */ /* 0x040fe400078ec0ff */
[----:B------:R-:W-:Y:S02]  /*1080*/  ISETP.LT.U32.OR P1, PT, R156, 0x2, !P1 ;  /* 0x000000029c00780c */ /* 0x000fe40004f21470 */
[----:B------:R-:W-:Y:S02]  /*1090*/  SHF.L.U32 R0, R0, R3, RZ ;  /* 0x0000000300007219 */ /* 0x000fe400000006ff */
[----:B------:R-:W-:Y:S02]  /*10a0*/  SEL R5, RZ, 0x1, !P1 ;  /* 0x00000001ff057807 */ /* 0x000fe40004800000 */
[----:B------:R-:W-:-:S05]  /*10b0*/  SEL R2, RZ, 0x2, !P1 ;  /* 0x00000002ff027807 */ /* 0x000fca0004800000 */
[----:B------:R-:W-:-:S05]  /*10c0*/  IMAD.IADD R2, R5, 0x1, R2 ;  /* 0x0000000105027824 */ /* 0x000fca00078e0202 */
[----:B------:R-:W-:Y:S02]  /*10d0*/  PRMT R8, R2, 0x7610, R8 ;  /* 0x0000761002087816 */ /* 0x000fe40000000008 */
.L_x_17:
[----:B------:R-:W-:Y:S05]  /*10e0*/  @!P0 BRA `(.L_x_18) ;  /* 0x0000000000b88947 */ /* 0x000fea0003800000 */
[----:B------:R-:W1:Y:S01]  /*10f0*/  LDC.64 R4, c[0x0][0xb18] ;  /* 0x0002c600ff047b82 */ /* 0x000e620000000a00 */
[----:B------:R-:W-:-:S07]  /*1100*/  ISETP.NE.AND P0, PT, R9, 0x1, PT ;  /* 0x000000010900780c */ /* 0x000fce0003f05270 */
[----:B------:R-:W2:Y:S08]  /*1110*/  LDC R14, c[0x0][0xb0c] ;  /* 0x0002c300ff0e7b82 */ /* 0x000eb00000000800 */
[----:B------:R-:W3:Y:S08]  /*1120*/  LDC R13, c[0x0][0x370] ;  /* 0x0000dc00ff0d7b82 */ /* 0x000ef00000000800 */
[----:B------:R-:W4:Y:S01]  /*1130*/  LDC R16, c[0x0][0x374] ;  /* 0x0000dd00ff107b82 */ /* 0x000f220000000800 */
[----:B-1----:R-:W-:-:S07]  /*1140*/  ISETP.NE.AND P1, PT, R4, 0x1, PT ;  /* 0x000000010400780c */ /* 0x002fce0003f25270 */
[----:B------:R-:W3:Y:S01]  /*1150*/  LDC.64 R6, c[0x0][0xb10] ;  /* 0x0002c400ff067b82 */ /* 0x000ee20000000a00 */
[----:B--2---:R-:W-:-:S07]  /*1160*/  ISETP.NE.AND P2, PT, R14, 0x1, PT ;  /* 0x000000010e00780c */ /* 0x004fce0003f45270 */
[----:B------:R-:W1:Y:S08]  /*1170*/  LDC R12, c[0x0][0xb20] ;  /* 0x0002c800ff0c7b82 */ /* 0x000e700000000800 */
[----:B------:R-:W2:Y:S01]  /*1180*/  LDC.64 R2, c[0x0][0xb28] ;  /* 0x0002ca00ff027b82 */ /* 0x000ea20000000a00 */
[----:B----4-:R-:W-:-:S04]  /*1190*/  IMAD.HI.U32 R15, R16, R5, RZ ;  /* 0x00000005100f7227 */ /* 0x010fc800078e00ff */
[----:B------:R-:W-:-:S04]  /*11a0*/  IMAD.HI.U32 R5, R20, R5, RZ ;  /* 0x0000000514057227 */ /* 0x000fc800078e00ff */
[----:B---3--:R-:W-:-:S04]  /*11b0*/  IMAD.HI.U32 R18, R13, R6, RZ ;  /* 0x000000060d127227 */ /* 0x008fc800078e00ff */
[C---:B------:R-:W-:Y:S01]  /*11c0*/  IMAD.HI.U32 R22, R11.reuse, R6, RZ ;  /* 0x000000060b167227 */ /* 0x040fe200078e00ff */
[-C--:B------:R-:W-:Y:S02]  /*11d0*/  @P2 SHF.R.U32.HI R13, RZ, R7.reuse, R18 ;  /* 0x00000007ff0d2219 */ /* 0x080fe40000011612 */
[-C--:B-1----:R-:W-:Y:S02]  /*11e0*/  @P1 SHF.R.U32.HI R16, RZ, R12.reuse, R15 ;  /* 0x0000000cff101219 */ /* 0x082fe4000001160f */
[----:B------:R-:W-:Y:S02]  /*11f0*/  SHF.R.U32.HI R5, RZ, R12, R5 ;  /* 0x0000000cff057219 */ /* 0x000fe40000011605 */
[----:B------:R-:W-:Y:S02]  /*1200*/  SHF.R.U32.HI R22, RZ, R7, R22 ;  /* 0x00000007ff167219 */ /* 0x000fe40000011616 */
[----:B------:R-:W-:Y:S01]  /*1210*/  SEL R5, R20, R5, !P1 ;  /* 0x0000000514057207 */ /* 0x000fe20004800000 */
[----:B--2---:R-:W-:Y:S01]  /*1220*/  IMAD.HI.U32 R18, R16, R2, RZ ;  /* 0x0000000210127227 */ /* 0x004fe200078e00ff */
[----:B------:R-:W-:-:S02]  /*1230*/  SEL R21, R11, R22, !P2 ;  /* 0x000000160b157207 */ /* 0x000fc40005000000 */
[----:B------:R-:W-:Y:S01]  /*1240*/  IADD3 R7, PT, PT, -R5, RZ, RZ ;  /* 0x000000ff05077210 */ /* 0x000fe20007ffe1ff */
[----:B------:R-:W-:Y:S01]  /*1250*/  IMAD.HI.U32 R6, R13, R2, RZ ;  /* 0x000000020d067227 */ /* 0x000fe200078e00ff */
[----:B------:R-:W-:-:S03]  /*1260*/  @P0 SHF.R.U32.HI R16, RZ, R3, R18 ;  /* 0x00000003ff100219 */ /* 0x000fc60000011612 */
[----:B------:R-:W-:Y:S01]  /*1270*/  IMAD R7, R4, R7, R20 ;  /* 0x0000000704077224 */ /* 0x000fe200078e0214 */
[----:B------:R-:W-:Y:S01]  /*1280*/  @P0 SHF.R.U32.HI R13, RZ, R3, R6 ;  /* 0x00000003ff0d0219 */ /* 0x000fe20000011606 */
[----:B------:R-:W-:-:S04]  /*1290*/  IMAD R16, R16, R9, RZ ;  /* 0x0000000910107224 */ /* 0x000fc800078e02ff */
[----:B------:R-:W-:Y:S01]  /*12a0*/  IMAD R6, R13, R9, RZ ;  /* 0x000000090d067224 */ /* 0x000fe200078e02ff */
[----:B------:R-:W-:-:S04]  /*12b0*/  ISETP.GE.AND P1, PT, R5, R16, PT ;  /* 0x000000100500720c */ /* 0x000fc80003f26270 */
[----:B------:R-:W-:Y:S01]  /*12c0*/  ISETP.GE.OR P1, PT, R21, R6, P1 ;  /* 0x000000061500720c */ /* 0x000fe20000f26670 */
[----:B------:R-:W-:-:S05]  /*12d0*/  IMAD.HI.U32 R6, R5, R2, RZ ;  /* 0x0000000205067227 */ /* 0x000fca00078e00ff */
[----:B------:R-:W-:-:S04]  /*12e0*/  SHF.R.U32.HI R6, RZ, R3, R6 ;  /* 0x00000003ff067219 */ /* 0x000fc80000011606 */
[----:B------:R-:W-:-:S03]  /*12f0*/  SEL R6, R5, R6, !P0 ;  /* 0x0000000605067207 */ /* 0x000fc60004000000 */
[----:B------:R-:W-:Y:S01]  /*1300*/  @!P1 IMAD.HI.U32 R12, R21, R2, RZ ;  /* 0x00000002150c9227 */ /* 0x000fe200078e00ff */
[----:B------:R-:W-:-:S04]  /*1310*/  IADD3 R2, PT, PT, -R6, RZ, RZ ;  /* 0x000000ff06027210 */ /* 0x000fc80007ffe1ff */
[----:B------:R-:W-:Y:S01]  /*1320*/  @!P1 SHF.R.U32.HI R12, RZ, R3, R12 ;  /* 0x00000003ff0c9219 */ /* 0x000fe2000001160c */
[----:B------:R-:W-:-:S03]  /*1330*/  IMAD R2, R9, R2, R5 ;  /* 0x0000000209027224 */ /* 0x000fc600078e0205 */
[----:B------:R-:W-:-:S05]  /*1340*/  @!P1 SEL R3, R21, R12, !P0 ;  /* 0x0000000c15039207 */ /* 0x000fca0004000000 */
[--C-:B------:R-:W-:Y:S02]  /*1350*/  @!P1 IMAD.IADD R6, R6, 0x1, -R3.reuse ;  /* 0x0000000106069824 */ /* 0x100fe400078e0a03 */
[----:B------:R-:W-:Y:S01]  /*1360*/  @!P1 IMAD R3, R2, R13, R3 ;  /* 0x0000000d02039224 */ /* 0x000fe200078e0203 */
[----:B------:R-:W-:Y:S01]  /*1370*/  IADD3 R2, PT, PT, -R21, RZ, RZ ;  /* 0x000000ff15027210 */ /* 0x000fe20007ffe1ff */
[----:B------:R-:W-:Y:S02]  /*1380*/  @!P1 IMAD R5, R6, R9, R21 ;  /* 0x0000000906059224 */ /* 0x000fe400078e0215 */
[----:B------:R-:W-:Y:S02]  /*1390*/  @!P1 IMAD.MOV.U32 R21, RZ, RZ, R3 ;  /* 0x000000ffff159224 */ /* 0x000fe400078e0003 */
[----:B------:R-:W-:Y:S02]  /*13a0*/  IMAD R2, R14, R2, R11 ;  /* 0x000000020e027224 */ /* 0x000fe400078e020b */
[----:B------:R-:W-:-:S02]  /*13b0*/  IMAD R20, R5, R4, R7 ;  /* 0x0000000405147224 */ /* 0x000fc400078e0207 */
[----:B------:R-:W-:Y:S02]  /*13c0*/  IMAD R21, R21, R14, R2 ;  /* 0x0000000e15157224 */ /* 0x000fe400078e0202 */
.L_x_18:
[----:B------:R-:W-:Y:S05]  /*13d0*/  BRA.U UP3, `(.L_x_19) ;  /* 0x0000000103407547 */ /* 0x000fea000b800000 */
[----:B------:R-:W1:Y:S08]  /*13e0*/  LDC.64 R4, c[0x0][0xb10] ;  /* 0x0002c400ff047b82 */ /* 0x000e700000000a00 */
[----:B------:R-:W2:Y:S08]  /*13f0*/  LDC.64 R2, c[0x0][0xb18] ;  /* 0x0002c600ff027b82 */ /* 0x000eb00000000a00 */
[----:B------:R-:W3:Y:S08]  /*1400*/  LDC R6, c[0x0][0xb20] ;  /* 0x0002c800ff067b82 */ /* 0x000ef00000000800 */
[----:B------:R-:W4:Y:S01]  /*1410*/  LDC R12, c[0x0][0xb0c] ;  /* 0x0002c300ff0c7b82 */ /* 0x000f220000000800 */
[----:B-1----:R-:W-:-:S05]  /*1420*/  IMAD.HI.U32 R4, R21, R4, RZ ;  /* 0x0000000415047227 */ /* 0x002fca00078e00ff */
[----:B------:R-:W-:Y:S01]  /*1430*/  SHF.R.U32.HI R4, RZ, R5, R4 ;  /* 0x00000005ff047219 */ /* 0x000fe20000011604 */
[----:B--2---:R-:W-:Y:S01]  /*1440*/  IMAD.HI.U32 R3, R20, R3, RZ ;  /* 0x0000000314037227 */ /* 0x004fe200078e00ff */
[----:B------:R-:W-:-:S04]  /*1450*/  ISETP.NE.AND P0, PT, R2, 0x1, PT ;  /* 0x000000010200780c */ /* 0x000fc80003f05270 */
[----:B---3--:R-:W-:-:S04]  /*1460*/  SHF.R.U32.HI R3, RZ, R6, R3 ;  /* 0x00000006ff037219 */ /* 0x008fc80000011603 */
[----:B------:R-:W-:Y:S02]  /*1470*/  SEL R3, R20, R3, !P0 ;  /* 0x0000000314037207 */ /* 0x000fe40004000000 */
[----:B----4-:R-:W-:-:S04]  /*1480*/  ISETP.NE.AND P1, PT, R12, 0x1, PT ;  /* 0x000000010c00780c */ /* 0x010fc80003f25270 */
[----:B------:R-:W-:-:S05]  /*1490*/  SEL R6, R21, R4, !P1 ;  /* 0x0000000415067207 */ /* 0x000fca0004800000 */
[----:B------:R-:W-:Y:S02]  /*14a0*/  IMAD.IADD R4, R3, 0x1, -R6 ;  /* 0x0000000103047824 */ /* 0x000fe400078e0a06 */
[----:B------:R-:W-:Y:S02]  /*14b0*/  IMAD.IADD R3, R6, 0x1, -R3 ;  /* 0x0000000106037824 */ /* 0x000fe400078e0a03 */
[----:B------:R-:W-:Y:S02]  /*14c0*/  IMAD R21, R4, R12, R21 ;  /* 0x0000000c04157224 */ /* 0x000fe400078e0215 */
[----:B------:R-:W-:Y:S02]  /*14d0*/  IMAD R20, R3, R2, R20 ;  /* 0x0000000203147224 */ /* 0x000fe400078e0214 */
.L_x_19:
[----:B------:R-:W-:Y:S05]  /*14e0*/  BRA.U !UP1, `(.L_x_20) ;  /* 0x00000001090c7547 */ /* 0x000fea000b800000 */
[----:B------:R-:W-:Y:S01]  /*14f0*/  UCGABAR_WAIT ;  /* 0x0000000000007dc7 */ /* 0x000fe20008000000 */
[----:B------:R-:W-:Y:S01]  /*1500*/  CCTL.IVALL ;  /* 0x00000000ff00798f */ /* 0x000fe20002000000 */
[----:B------:R-:W-:Y:S05]  /*1510*/  BRA `(.L_x_21) ;  /* 0x0000000000047947 */ /* 0x000fea0003800000 */
.L_x_20:
[----:B------:R-:W-:Y:S06]  /*1520*/  BAR.SYNC.DEFER_BLOCKING 0x0 ;  /* 0x0000000000007b1d */ /* 0x000fec0000010000 */
.L_x_21:
[----:B------:R-:W-:Y:S05]  /*1530*/  BRA.U UP2, `(.L_x_22) ;  /* 0x0000001102a87547 */ /* 0x000fea000b800000 */
[----:B------:R-:W1:Y:S01]  /*1540*/  LDCU UR4, c[0x0][0x38c] ;  /* 0x00007180ff0477ac */ /* 0x000e620008000800 */
[----:B------:R-:W2:Y:S01]  /*1550*/  LDC R9, c[0x0][0x370] ;  /* 0x0000dc00ff097b82 */ /* 0x000ea20000000800 */
[----:B------:R-:W-:Y:S01]  /*1560*/  IMAD.SHL.U32 R16, R11, 0x80, RZ ;  /* 0x000000800b107824 */ /* 0x000fe200078e00ff */
[----:B------:R-:W-:Y:S01]  /*1570*/  PLOP3.LUT P1, PT, PT, PT, UP5, 0x80, 0x8 ;  /* 0x000000000008781c */ /* 0x000fe20003f2f058 */
[----:B------:R-:W-:Y:S01]  /*1580*/  HFMA2 R12, -RZ, RZ, 0, 0 ;  /* 0x00000000ff0c7431 */ /* 0x000fe200000001ff */
[----:B------:R-:W-:Y:S01]  /*1590*/  UISETP.NE.AND UP1, UPT, UR10, URZ, UPT ;  /* 0x000000ff0a00728c */ /* 0x000fe2000bf25270 */
[----:B------:R-:W-:Y:S01]  /*15a0*/  ISETP.NE.AND P4, PT, R10, RZ, P5 ;  /* 0x000000ff0a00720c */ /* 0x000fe20002f85270 */
[----:B------:R-:W-:Y:S01]  /*15b0*/  IMAD.MOV.U32 R15, RZ, RZ, 0x1 ;  /* 0x00000001ff0f7424 */ /* 0x000fe200078e00ff */
[----:B------:R-:W-:Y:S01]  /*15c0*/  PLOP3.LUT P1, PT, P1, PT, PT, 0x8, 0x80 ;  /* 0x000000000080781c */ /* 0x000fe20000f2e170 */
[----:B------:R-:W3:Y:S01]  /*15d0*/  LDC R0, c[0x0][0x374] ;  /* 0x0000dd00ff007b82 */ /* 0x000ee20000000800 */
[----:B------:R-:W-:Y:S01]  /*15e0*/  IMAD.MOV.U32 R14, RZ, RZ, RZ ;  /* 0x000000ffff0e7224 */ /* 0x000fe200078e00ff */
[----:B------:R-:W-:Y:S01]  /*15f0*/  MOV R8, 0x1 ;  /* 0x0000000100087802 */ /* 0x000fe20000000f00 */
[----:B------:R-:W-:Y:S01]  /*1600*/  IMAD.MOV.U32 R10, RZ, RZ, RZ ;  /* 0x000000ffff0a7224 */ /* 0x000fe200078e00ff */
[----:B------:R-:W-:Y:S01]  /*1610*/  LOP3.LUT R16, R16, 0x80, RZ, 0xc0, !PT ;  /* 0x0000008010107812 */ /* 0x000fe200078ec0ff */
[----:B------:R-:W4:Y:S01]  /*1620*/  LDCU.64 UR14, c[0x0][0x348] ;  /* 0x00006900ff0e77ac */ /* 0x000f220008000a00 */
[----:B-1----:R-:W-:-:S02]  /*1630*/  UIADD3 UR5, UPT, UPT, UR4, 0x3f, URZ ;  /* 0x0000003f04057890 */ /* 0x002fc4000fffe0ff */
[----:B------:R-:W-:Y:S02]  /*1640*/  USEL UR22, UR6, 0x2, UP1 ;  /* 0x0000000206167887 */ /* 0x000fe40008800000 */
[----:B------:R-:W-:Y:S01]  /*1650*/  USHF.R.S32.HI UR7, URZ, 0x1f, UR5 ;  /* 0x0000001fff077899 */ /* 0x000fe20008011405 */
[----:B------:R-:W-:-:S03]  /*1660*/  UMOV UR23, URZ ;  /* 0x000000ff00177c82 */ /* 0x000fc60008000000 */
[----:B------:R-:W-:Y:S02]  /*1670*/  ULEA.HI UR7, UR7, UR5, URZ, 0x6 ;  /* 0x0000000507077291 */ /* 0x000fe4000f8f30ff */
[----:B------:R-:W-:Y:S02]  /*1680*/  UIADD3 UR5, UPT, UPT, UR4, -0x1, URZ ;  /* 0xffffffff04057890 */ /* 0x000fe4000fffe0ff */
[----:B------:R-:W-:Y:S02]  /*1690*/  USHF.R.S32.HI UR7, URZ, 0x6, UR7 ;  /* 0x00000006ff077899 */ /* 0x000fe40008011407 */
[----:B------:R-:W-:Y:S02]  /*16a0*/  UISETP.GE.U32.AND UP2, UPT, UR5, -0x7f, UPT ;  /* 0xffffff810500788c */ /* 0x000fe4000bf46070 */
[----:B------:R-:W-:Y:S02]  /*16b0*/  UISETP.LT.U32.AND UP0, UPT, UR7, 0x4, UPT ;  /* 0x000000040700788c */ /* 0x000fe4000bf01070 */
[----:B------:R-:W-:-:S02]  /*16c0*/  UIADD3 UR4, UPT, UPT, UR4, 0x7e, URZ ;  /* 0x0000007e04047890 */ /* 0x000fc4000fffe0ff */
[----:B------:R-:W-:-:S04]  /*16d0*/  USEL UR5, UR7, 0x4, UP0 ;  /* 0x0000000407057887 */ /* 0x000fc80008000000 */
[----:B------:R-:W-:Y:S02]  /*16e0*/  UIADD3 UR21, UPT, UPT, UR5, -0x1, URZ ;  /* 0xffffffff05157890 */ /* 0x000fe4000fffe0ff */
[----:B------:R-:W-:Y:S02]  /*16f0*/  @UP2 UIADD3 UR21, UPT, UPT, UR5, URZ, URZ ;  /* 0x000000ff05152290 */ /* 0x000fe4000fffe0ff */
[----:B------:R-:W-:Y:S02]  /*1700*/  UIADD3 UR24, UPT, UPT, UR7, -UR5, URZ ;  /* 0x8000000507187290 */ /* 0x000fe4000fffe0ff */
[----:B------:R-:W-:Y:S02]  /*1710*/  UIADD3 UR13, UPT, UPT, UR21, 0x1, URZ ;  /* 0x00000001150d7890 */ /* 0x000fe4000fffe0ff */
[----:B--2-4-:R-:W-:-:S12]  /*1720*/  UIADD3 UR21, UPT, UPT, -UR21, URZ, URZ ;  /* 0x000000ff15157290 */ /* 0x014fd8000fffe1ff */
.L_x_42:
[----:B------:R-:W-:Y:S01]  /*1730*/  UISETP.NE.AND UP0, UPT, UR37, URZ, UPT ;  /* 0x000000ff2500728c */ /* 0x000fe2000bf05270 */
[----:B------:R-:W1:Y:S08]  /*1740*/  S2UR UR37, SR_CgaCtaId ;  /* 0x00000000002579c3 */ /* 0x000e700000008800 */
[----:B------:R-:W-:Y:S05]  /*1750*/  BRA.U UP0, `(.L_x_23) ;  /* 0x0000000100347547 */ /* 0x000fea000b800000 */
[----:B------:R-:W2:Y:S01]  /*1760*/  S2R R2, SR_CgaCtaId ;  /* 0x0000000000027919 */ /* 0x000ea20000008800 */
[----:B------:R-:W-:-:S04]  /*1770*/  MOV R3, 0x400 ;  /* 0x0000040000037802 */ /* 0x000fc80000000f00 */
[----:B--2---:R-:W-:Y:S02]  /*1780*/  LEA R3, R2, R3, 0x18 ;  /* 0x0000000302037211 */ /* 0x004fe400078ec0ff */
[----:B------:R-:W-:-:S03]  /*1790*/  SHF.L.U32 R2, R8, 0x1f, RZ ;  /* 0x0000001f08027819 */ /* 0x000fc600000006ff */
[----:B------:R-:W-:-:S04]  /*17a0*/  IMAD R3, R10, 0x8, R3 ;  /* 0x000000080a037824 */ /* 0x000fc800078e0203 */
[----:B------:R-:W2:Y:S02]  /*17b0*/  SYNCS.PHASECHK.TRANS64.TRYWAIT P0, [R3+URZ+0xe0], R2 ;  /* 0x0000e002030075a7 */ /* 0x000ea400080011ff */
[----:B--2---:R-:W-:Y:S05]  /*17c0*/  @!P0 BRA `(.L_x_24) ;  /* 0x0000009c001c8947 */ /* 0x004fea0003800000 */
.L_x_147:
[----:B------:R-:W-:Y:S01]  /*17d0*/  VIADD R10, R10, 0x1 ;  /* 0x000000010a0a7836 */ /* 0x000fe20000000000 */
[----:B------:R2:W-:Y:S04]  /*17e0*/  SYNCS.ARRIVE.TRANS64.A1T0 RZ, [R3+URZ+0xd0], RZ ;  /* 0x0000d0ff03ff79a7 */ /* 0x0005e800081000ff */
[----:B------:R-:W-:-:S04]  /*17f0*/  ISETP.NE.AND P0, PT, R10, 0x2, PT ;  /* 0x000000020a00780c */ /* 0x000fc80003f05270 */
[----:B------:R-:W-:Y:S02]  /*1800*/  SEL R10, R10, RZ, P0 ;  /* 0x000000ff0a0a7207 */ /* 0x000fe40000000000 */
[----:B--2---:R-:W-:-:S04]  /*1810*/  SEL R3, RZ, 0x1, P0 ;  /* 0x00000001ff037807 */ /* 0x004fc80000000000 */
[----:B------:R-:W-:-:S07]  /*1820*/  LOP3.LUT R8, R8, R3, RZ, 0x3c, !PT ;  /* 0x0000000308087212 */ /* 0x000fce00078e3cff */
.L_x_23:
[----:B------:R-:W-:Y:S01]  /*1830*/  UMOV UR6, 0x400 ;  /* 0x0000040000067882 */ /* 0x000fe20000000000 */
[----:B------:R-:W-:Y:S01]  /*1840*/  LEA.HI R3, R21, R21, RZ, 0x1 ;  /* 0x0000001515037211 */ /* 0x000fe200078f08ff */
[----:B-1----:R-:W-:Y:S01]  /*1850*/  ULEA UR6, UR37, UR6, 0x18 ;  /* 0x0000000625067291 */ /* 0x002fe2000f8ec0ff */
[----:B------:R-:W-:Y:S01]  /*1860*/  SHF.L.U32 R2, R15, 0x1f, RZ ;  /* 0x0000001f0f027819 */ /* 0x000fe200000006ff */
[----:B------:R-:W-:Y:S01]  /*1870*/  UISETP.GE.U32.AND UP0, UPT, UR4, 0x7f, UPT ;  /* 0x0000007f0400788c */ /* 0x000fe2000bf06070 */
[C---:B------:R-:W-:Y:S01]  /*1880*/  R2UR UR9, R16.reuse ;  /* 0x00000000100972ca */ /* 0x040fe200000e0000 */
[----:B------:R-:W-:Y:S01]  /*1890*/  ULEA UR8, UR23, UR6, 0x3 ;  /* 0x0000000617087291 */ /* 0x000fe2000f8e18ff */
[----:B------:R-:W-:Y:S01]  /*18a0*/  IMAD.SHL.U32 R3, R3, 0x80, RZ ;  /* 0x0000008003037824 */ /* 0x000fe200078e00ff */
[----:B------:R-:W-:Y:S01]  /*18b0*/  R2UR UR11, R16 ;  /* 0x00000000100b72ca */ /* 0x000fe200000e0000 */
[----:B------:R-:W-:-:S03]  /*18c0*/  UMOV UR25, URZ ;  /* 0x000000ff00197c82 */ /* 0x000fc60008000000 */
[----:B------:R-:W-:-:S03]  /*18d0*/  R2UR UR35, R3 ;  /* 0x00000000032372ca */ /* 0x000fc600000e0000 */
[----:B------:R1:W2:Y:S01]  /*18e0*/  SYNCS.PHASECHK.TRANS64.TRYWAIT P0, [UR8+0x20], R2 ;  /* 0x00002002ff0075a7 */ /* 0x0002a20008001108 */
[----:B------:R-:W-:-:S09]  /*18f0*/  R2UR UR8, R20 ;  /* 0x00000000140872ca */ /* 0x000fd200000e0000 */
[----:B------:R-:W-:-:S04]  /*1900*/  ULOP3.LUT UR35, UR9, 0xffffff00, UR35, 0xf8, !UPT ;  /* 0xffffff0009237892 */ /* 0x000fc8000f8ef823 */
[----:B------:R-:W-:Y:S01]  /*1910*/  ULEA UR11, UR8, UR11, 0x8 ;  /* 0x0000000b080b7291 */ /* 0x000fe2000f8e40ff */
[----:B------:R-:W-:Y:S11]  /*1920*/  BRA.U !UP0, `(.L_x_25) ;  /* 0x0000000108bc7547 */ /* 0x000ff6000b800000 */
[----:B------:R-:W-:Y:S01]  /*1930*/  UMOV UR16, UR21 ;  /* 0x0000001500107c82 */ /* 0x000fe20008000000 */
[----:B------:R-:W-:Y:S01]  /*1940*/  UMOV UR17, UR23 ;  /* 0x0000001700117c82 */ /* 0x000fe20008000000 */
[----:B------:R-:W-:-:S05]  /*1950*/  UMOV UR34, URZ ;  /* 0x000000ff00227c82 */ /* 0x000fca0008000000 */
.L_x_31:
[----:B------:R-:W-:Y:S01]  /*1960*/  ULEA UR33, UR17, UR6, 0x3 ;  /* 0x0000000611217291 */ /* 0x000fe2000f8e18ff */
[----:B------:R-:W-:Y:S01]  /*1970*/  @P5 MOV R3, 0x10000 ;  /* 0x0001000000035802 */ /* 0x000fe20000000f00 */
[----:B-12-4-:R-:W-:Y:S10]  /*1980*/  @P0 BRA `(.L_x_26) ;  /* 0x00000000000c0947 */ /* 0x016ff40003800000 */
[----:B------:R-:W-:-:S04]  /*1990*/  SHF.L.U32 R5, R15, 0x1f, RZ ;  /* 0x0000001f0f057819 */ /* 0x000fc800000006ff */
[----:B------:R-:W2:Y:S02]  /*19a0*/  SYNCS.PHASECHK.TRANS64.TRYWAIT P0, [UR33+0x20], R5 ;  /* 0x00002005ff0075a7 */ /* 0x000ea40008001121 */
[----:B--2---:R-:W-:Y:S05]  /*19b0*/  @!P0 BRA `(.L_x_27) ;  /* 0x0000009800b48947 */ /* 0x004fea0003800000 */
.L_x_26:
[----:B------:R2:W-:Y:S01]  /*19c0*/  @P5 SYNCS.ARRIVE.TRANS64 RZ, [UR33], R3 ;  /* 0x00000003ffff59a7 */ /* 0x0005e20008000021 */
[----:B------:R-:W-:Y:S02]  /*19d0*/  ULOP3.LUT UR8, UR22, 0x2, URZ, 0xfc, !UPT ;  /* 0x0000000216087892 */ /* 0x000fe4000f8efcff */
[----:B------:R-:W-:Y:S02]  /*19e0*/  UIADD3 UR16, UPT, UPT, UR16, 0x1, URZ ;  /* 0x0000000110107890 */ /* 0x000fe4000fffe0ff */
[----:B------:R-:W-:Y:S02]  /*19f0*/  UISETP.NE.AND UP0, UPT, UR8, 0x2, UPT ;  /* 0x000000020800788c */ /* 0x000fe4000bf05270 */
[----:B------:R-:W-:-:S07]  /*1a00*/  UISETP.NE.AND UP2, UPT, UR16, 0x1, UPT ;  /* 0x000000011000788c */ /* 0x000fce000bf45270 */
[----:B------:R-:W-:Y:S05]  /*1a10*/  BRA.U UP0, `(.L_x_28) ;  /* 0x0000000100047547 */ /* 0x000fea000b800000 */
[----:B------:R-:W-:Y:S05]  /*1a20*/  BPT.TRAP 0x1 ;  /* 0x000000040000795c */ /* 0x000fea0000300000 */
.L_x_28:
[----:B------:R-:W-:Y:S04]  /*1a30*/  BSSY.RECONVERGENT B0, `(.L_x_29) ;  /* 0x0000003000007945 */ /* 0x000fe80003800200 */
[----:B------:R-:W-:Y:S05]  /*1a40*/  @!P4 BRA `(.L_x_30) ;  /* 0x000000000004c947 */ /* 0x000fea0003800000 */
[----:B------:R-:W-:Y:S05]  /*1a50*/  BPT.TRAP 0x1 ;  /* 0x000000040000795c */ /* 0x000fea0000300000 */
.L_x_30:
[----:B------:R-:W-:Y:S05]  /*1a60*/  BSYNC.RECONVERGENT B0 ;  /* 0x0000000000007941 */ /* 0x000fea0003800200 */
.L_x_29:
[----:B------:R-:W-:Y:S02]  /*1a70*/  UIADD3 UR23, UPT, UPT, UR17, 0x1, URZ ;  /* 0x0000000111177890 */ /* 0x000fe4000fffe0ff */
[----:B------:R-:W-:Y:S02]  /*1a80*/  UIADD3 UR28, UP1, UPT, UR14, 0x80, URZ ;  /* 0x000000800e1c7890 */ /* 0x000fe4000ff3e0ff */
[----:B------:R-:W-:Y:S02]  /*1a90*/  UISETP.NE.AND UP0, UPT, UR23, 0x4, UPT ;  /* 0x000000041700788c */ /* 0x000fe4000bf05270 */
[----:B------:R-:W-:Y:S02]  /*1aa0*/  ULOP3.LUT UR33, UR33, 0xfefffff8, URZ, 0xc0, !UPT ;  /* 0xfefffff821217892 */ /* 0x000fe4000f8ec0ff */
[----:B------:R-:W-:Y:S02]  /*1ab0*/  USEL UR9, URZ, 0x1, UP0 ;  /* 0x00000001ff097887 */ /* 0x000fe40008000000 */
[----:B------:R-:W-:-:S02]  /*1ac0*/  USEL UR23, UR23, URZ, UP0 ;  /* 0x000000ff17177287 */ /* 0x000fc40008000000 */
[----:B------:R-:W-:Y:S02]  /*1ad0*/  UIADD3 UR26, UP0, UPT, UR14, 0x180, URZ ;  /* 0x000001800e1a7890 */ /* 0x000fe4000ff1e0ff */
[----:B------:R-:W-:Y:S01]  /*1ae0*/  ULEA UR8, UR23, UR6, 0x3 ;  /* 0x0000000617087291 */ /* 0x000fe2000f8e18ff */
[----:B------:R-:W-:Y:S01]  /*1af0*/  LOP3.LUT R15, R15, UR9, RZ, 0x3c, !PT ;  /* 0x000000090f0f7c12 */ /* 0x000fe2000f8e3cff */
[----:B------:R-:W-:Y:S02]  /*1b00*/  UIADD3.X UR29, UPT, UPT, URZ, UR15, URZ, UP1, !UPT ;  /* 0x0000000fff1d7290 */ /* 0x000fe40008ffe4ff */
[----:B------:R-:W-:Y:S01]  /*1b10*/  UIADD3.X UR27, UPT, UPT, URZ, UR15, URZ, UP0, !UPT ;  /* 0x0000000fff1b7290 */ /* 0x000fe200087fe4ff */
[----:B-1----:R-:W-:Y:S01]  /*1b20*/  SHF.L.U32 R2, R15, 0x1f, RZ ;  /* 0x0000001f0f027819 */ /* 0x002fe200000006ff */
[----:B------:R-:W-:Y:S01]  /*1b30*/  UMOV UR18, 0x0 ;  /* 0x0000000000127882 */ /* 0x000fe20000000000 */
[----:B------:R-:W-:Y:S01]  /*1b40*/  UMOV UR19, 0x10000000 ;  /* 0x1000000000137882 */ /* 0x000fe20000000000 */
[----:B------:R-:W-:Y:S01]  /*1b50*/  UMOV UR10, UR34 ;  /* 0x00000022000a7c82 */ /* 0x000fe20008000000 */
[----:B------:R4:W1:Y:S01]  /*1b60*/  SYNCS.PHASECHK.TRANS64.TRYWAIT P0, [UR8+0x20], R2 ;  /* 0x00002002ff0075a7 */ /* 0x0008620008001108 */
[----:B------:R-:W-:Y:S01]  /*1b70*/  ULEA UR8, UR17, UR6, 0xe ;  /* 0x0000000611087291 */ /* 0x000fe2000f8e70ff */
[----:B------:R-:W-:Y:S01]  /*1b80*/  UMOV UR12, UR36 ;  /* 0x00000024000c7c82 */ /* 0x000fe20008000000 */
[----:B------:R-:W-:-:S02]  /*1b90*/  UMOV UR9, UR33 ;  /* 0x0000002100097c82 */ /* 0x000fc40008000000 */
[----:B------:R-:W-:Y:S02]  /*1ba0*/  UIADD3 UR32, UPT, UPT, UR8, 0x10800, URZ ;  /* 0x0001080008207890 */ /* 0x000fe4000fffe0ff */
[----:B------:R-:W-:Y:S01]  /*1bb0*/  UIADD3 UR8, UPT, UPT, UR8, 0x20800, URZ ;  /* 0x0002080008087890 */ /* 0x000fe2000fffe0ff */
[----:B------:R-:W-:Y:S01]  /*1bc0*/  UMOV UR25, UR13 ;  /* 0x0000000d00197c82 */ /* 0x000fe20008000000 */
[----:B------:R-:W-:-:S05]  /*1bd0*/  UMOV UR17, UR23 ;  /* 0x0000001700117c82 */ /* 0x000fca0008000000 */
[----:B------:R2:W-:Y:S02]  /*1be0*/  UTMALDG.3D.2CTA [UR32], [UR28], desc[UR18] ;  /* 0x000012201c0075b4 */ /* 0x0005e40008211000 */
[----:B------:R4:W-:Y:S01]  /*1bf0*/  UTMALDG.3D.2CTA [UR8], [UR26], desc[UR18] ;  /* 0x000012081a0075b4 */ /* 0x0009e20008211000 */
[----:B--2---:R-:W-:Y:S01]  /*1c00*/  UIADD3 UR34, UPT, UPT, UR34, 0x40, URZ ;  /* 0x0000004022227890 */ /* 0x004fe2000fffe0ff */
[----:B------:R-:W-:Y:S11]  /*1c10*/  BRA.U UP2, `(.L_x_31) ;  /* 0xfffffffd02507547 */ /* 0x000ff6000b83ffff */
.L_x_25:
[----:B----4-:R-:W-:Y:S01]  /*1c20*/  ULEA UR8, UR23, UR6, 0x3 ;  /* 0x0000000617087291 */ /* 0x010fe2000f8e18ff */
[----:B-1----:R-:W-:Y:S01]  /*1c30*/  SHF.L.U32 R2, R15, 0x1f, RZ ;  /* 0x0000001f0f027819 */ /* 0x002fe200000006ff */
[----:B------:R-:W-:Y:S01]  /*1c40*/  @!P1 SYNCS.ARRIVE.TRANS64.A1T0 RZ, [UR6+0x88], RZ ;  /* 0x000088ffffff99a7 */ /* 0x000fe20008100006 */
[----:B------:R-:W-:-:S06]  /*1c50*/  UISETP.GT.AND UP0, UPT, UR7, UR5, UPT ;  /* 0x000000050700728c */ /* 0x000fcc000bf04270 */
[----:B--2---:R1:W2:Y:S03]  /*1c60*/  SYNCS.PHASECHK.TRANS64.TRYWAIT P0, [UR8+0x20], R2 ;  /* 0x00002002ff0075a7 */ /* 0x0042a60008001108 */
[----:B------:R-:W-:Y:S05]  /*1c70*/  BRA.U !UP0, `(.L_x_32) ;  /* 0x0000000108bc7547 */ /* 0x000fea000b800000 */
[----:B------:R-:W-:Y:S01]  /*1c80*/  UIADD3 UR26, UPT, UPT, UR24, UR25, URZ ;  /* 0x00000019181a7290 */ /* 0x000fe2000fffe0ff */
[----:B------:R-:W-:-:S11]  /*1c90*/  UMOV UR27, UR23 ;  /* 0x00000017001b7c82 */ /* 0x000fd60008000000 */
.L_x_38:
[----:B------:R-:W-:Y:S01]  /*1ca0*/  ULEA UR17, UR27, UR6, 0x3 ;  /* 0x000000061b117291 */ /* 0x000fe2000f8e18ff */
[----:B--2---:R-:W-:Y:S01]  /*1cb0*/  @P5 MOV R3, 0x10000 ;  /* 0x0001000000035802 */ /* 0x004fe20000000f00 */
[----:B-12---:R-:W-:Y:S10]  /*1cc0*/  @P0 BRA `(.L_x_33) ;  /* 0x00000000000c0947 */ /* 0x006ff40003800000 */
[----:B------:R-:W-:-:S04]  /*1cd0*/  SHF.L.U32 R5, R15, 0x1f, RZ ;  /* 0x0000001f0f057819 */ /* 0x000fc800000006ff */
[----:B------:R-:W2:Y:S02]  /*1ce0*/  SYNCS.PHASECHK.TRANS64.TRYWAIT P0, [UR17+0x20], R5 ;  /* 0x00002005ff0075a7 */ /* 0x000ea40008001111 */
[----:B--2---:R-:W-:Y:S05]  /*1cf0*/  @!P0 BRA `(.L_x_34) ;  /* 0x0000009400fc8947 */ /* 0x004fea0003800000 */
.L_x_33:
[----:B------:R2:W-:Y:S01]  /*1d00*/  @P5 SYNCS.ARRIVE.TRANS64 RZ, [UR17], R3 ;  /* 0x00000003ffff59a7 */ /* 0x0005e20008000011 */
[----:B------:R-:W-:-:S04]  /*1d10*/  ULOP3.LUT UR8, UR22, 0x2, URZ, 0xfc, !UPT ;  /* 0x0000000216087892 */ /* 0x000fc8000f8efcff */
[----:B------:R-:W-:-:S09]  /*1d20*/  UISETP.NE.AND UP0, UPT, UR8, 0x2, UPT ;  /* 0x000000020800788c */ /* 0x000fd2000bf05270 */
[----:B------:R-:W-:Y:S05]  /*1d30*/  BRA.U UP0, `(.L_x_35) ;  /* 0x0000000100047547 */ /* 0x000fea000b800000 */
[----:B------:R-:W-:Y:S05]  /*1d40*/  BPT.TRAP 0x1 ;  /* 0x000000040000795c */ /* 0x000fea0000300000 */
.L_x_35:
[----:B------:R-:W-:Y:S04]  /*1d50*/  BSSY.RECONVERGENT B0, `(.L_x_36) ;  /* 0x0000003000007945 */ /* 0x000fe80003800200 */
[----:B------:R-:W-:Y:S05]  /*1d60*/  @!P4 BRA `(.L_x_37) ;  /* 0x000000000004c947 */ /* 0x000fea0003800000 */
[----:B------:R-:W-:Y:S05]  /*1d70*/  BPT.TRAP 0x1 ;  /* 0x000000040000795c */ /* 0x000fea0000300000 */
.L_x_37:
[----:B------:R-:W-:Y:S05]  /*1d80*/  BSYNC.RECONVERGENT B0 ;  /* 0x0000000000007941 */ /* 0x000fea0003800200 */
.L_x_36:
[----:B------:R-:W-:Y:S02]  /*1d90*/  UIADD3 UR23, UPT, UPT, UR27, 0x1, URZ ;  /* 0x000000011b177890 */ /* 0x000fe4000fffe0ff */
[----:B------:R-:W-:Y:S02]  /*1da0*/  UIADD3 UR32, UP1, UPT, UR14, 0x80, URZ ;  /* 0x000000800e207890 */ /* 0x000fe4000ff3e0ff */
[----:B------:R-:W-:Y:S02]  /*1db0*/  UISETP.NE.AND UP0, UPT, UR23, 0x4, UPT ;  /* 0x000000041700788c */ /* 0x000fe4000bf05270 */
[----:B------:R-:W-:Y:S02]  /*1dc0*/  USHF.L.U32 UR18, UR25, 0x6, URZ ;  /* 0x0000000619127899 */ /* 0x000fe400080006ff */
[----:B------:R-:W-:Y:S02]  /*1dd0*/  USEL UR9, URZ, 0x1, UP0 ;  /* 0x00000001ff097887 */ /* 0x000fe40008000000 */
[----:B------:R-:W-:-:S02]  /*1de0*/  USEL UR23, UR23, URZ, UP0 ;  /* 0x000000ff17177287 */ /* 0x000fc40008000000 */
[----:B------:R-:W-:Y:S02]  /*1df0*/  UIADD3 UR30, UP0, UPT, UR14, 0x180, URZ ;  /* 0x000001800e1e7890 */ /* 0x000fe4000ff1e0ff */
[----:B------:R-:W-:Y:S01]  /*1e00*/  ULEA UR8, UR23, UR6, 0x3 ;  /* 0x0000000617087291 */ /* 0x000fe2000f8e18ff */
[----:B------:R-:W-:Y:S01]  /*1e10*/  LOP3.LUT R15, R15, UR9, RZ, 0x3c, !PT ;  /* 0x000000090f0f7c12 */ /* 0x000fe2000f8e3cff */
[----:B------:R-:W-:Y:S02]  /*1e20*/  ULOP3.LUT UR17, UR17, 0xfefffff8, URZ, 0xc0, !UPT ;  /* 0xfefffff811117892 */ /* 0x000fe4000f8ec0ff */
[----:B------:R-:W-:Y:S01]  /*1e30*/  UIADD3.X UR33, UPT, UPT, URZ, UR15, URZ, UP1, !UPT ;  /* 0x0000000fff217290 */ /* 0x000fe20008ffe4ff */
[----:B-1----:R-:W-:Y:S01]  /*1e40*/  SHF.L.U32 R2, R15, 0x1f, RZ ;  /* 0x0000001f0f027819 */ /* 0x002fe200000006ff */
[----:B------:R-:W-:Y:S01]  /*1e50*/  UIADD3.X UR31, UPT, UPT, URZ, UR15, URZ, UP0, !UPT ;  /* 0x0000000fff1f7290 */ /* 0x000fe200087fe4ff */
[----:B------:R-:W-:Y:S02]  /*1e60*/  UMOV UR28, 0x0 ;  /* 0x00000000001c7882 */ /* 0x000fe40000000000 */
[----:B------:R4:W1:Y:S01]  /*1e70*/  SYNCS.PHASECHK.TRANS64.TRYWAIT P0, [UR8+0x20], R2 ;  /* 0x00002002ff0075a7 */ /* 0x0008620008001108 */
[----:B------:R-:W-:Y:S01]  /*1e80*/  ULEA UR8, UR27, UR6, 0xe ;  /* 0x000000061b087291 */ /* 0x000fe2000f8e70ff */
[----:B------:R-:W-:Y:S01]  /*1e90*/  UMOV UR29, 0x10000000 ;  /* 0x10000000001d7882 */ /* 0x000fe20000000000 */
[----:B------:R-:W-:-:S02]  /*1ea0*/  UMOV UR19, UR35 ;  /* 0x0000002300137c82 */ /* 0x000fc40008000000 */
[----:B------:R-:W-:Y:S02]  /*1eb0*/  UIADD3 UR16, UPT, UPT, UR8, 0x10800, URZ ;  /* 0x0001080008107890 */ /* 0x000fe4000fffe0ff */
[----:B------:R-:W-:Y:S01]  /*1ec0*/  UIADD3 UR8, UPT, UPT, UR8, 0x20800, URZ ;  /* 0x0002080008087890 */ /* 0x000fe2000fffe0ff */
[----:B------:R-:W-:Y:S01]  /*1ed0*/  UMOV UR20, UR36 ;  /* 0x0000002400147c82 */ /* 0x000fe20008000000 */
[----:B------:R-:W-:Y:S01]  /*1ee0*/  UMOV UR12, UR36 ;  /* 0x00000024000c7c82 */ /* 0x000fe20008000000 */
[----:B------:R-:W-:Y:S01]  /*1ef0*/  UMOV UR9, UR17 ;  /* 0x0000001100097c82 */ /* 0x000fe20008000000 */
[----:B------:R-:W-:Y:S01]  /*1f00*/  UMOV UR10, UR18 ;  /* 0x00000012000a7c82 */ /* 0x000fe20008000000 */
[----:B------:R-:W-:Y:S02]  /*1f10*/  UIADD3 UR25, UPT, UPT, UR25, 0x1, URZ ;  /* 0x0000000119197890 */ /* 0x000fe4000fffe0ff */
[----:B------:R4:W-:Y:S01]  /*1f20*/  UTMALDG.3D.2CTA [UR16], [UR32], desc[UR28] ;  /* 0x00001c10200075b4 */ /* 0x0009e20008211000 */
[----:B------:R-:W-:Y:S01]  /*1f30*/  UMOV UR27, UR23 ;  /* 0x00000017001b7c82 */ /* 0x000fe20008000000 */
[----:B------:R-:W-:Y:S01]  /*1f40*/  UISETP.NE.AND UP0, UPT, UR25, UR26, UPT ;  /* 0x0000001a1900728c */ /* 0x000fe2000bf05270 */
[----:B------:R4:W-:Y:S08]  /*1f50*/  UTMALDG.3D.2CTA [UR8], [UR30], desc[UR28] ;  /* 0x00001c081e0075b4 */ /* 0x0009f00008211000 */
[----:B----4-:R-:W-:Y:S05]  /*1f60*/  BRA.U UP0, `(.L_x_38) ;  /* 0xfffffffd004c7547 */ /* 0x010fea000b83ffff */
.L_x_32:
[----:B-1----:R-:W-:Y:S01]  /*1f70*/  LEA R2, R14, UR6, 0x3 ;  /* 0x000000060e027c11 */ /* 0x002fe2000f8e18ff */
[----:B------:R-:W-:Y:S01]  /*1f80*/  NOP ;  /* 0x0000000000007918 */ /* 0x000fe20000000000 */
[----:B--2---:R-:W-:Y:S02]  /*1f90*/  SHF.L.U32 R3, R12, 0x1f, RZ ;  /* 0x0000001f0c037819 */ /* 0x004fe400000006ff */
[----:B------:R-:W-:Y:S02]  /*1fa0*/  LEA R4, R14, UR6, 0x4 ;  /* 0x000000060e047c11 */ /* 0x000fe4000f8e20ff */
[----:B------:R-:W1:Y:S02]  /*1fb0*/  SYNCS.PHASECHK.TRANS64.TRYWAIT P0, [R2+URZ+0x90], R3 ;  /* 0x00009003020075a7 */ /* 0x000e6400080011ff */
[----:B-1----:R-:W-:Y:S05]  /*1fc0*/  @!P0 BRA `(.L_x_39) ;  /* 0x0000009400608947 */ /* 0x002fea0003800000 */
.L_x_150:
[----:B------:R-:W2:Y:S01]  /*1fd0*/  LDS.128 R4, [R4+0x100] ;  /* 0x0001000004047984 */ /* 0x000ea20000000c00 */
[----:B------:R-:W-:Y:S01]  /*1fe0*/  ISETP.GE.AND P0, PT, R72, 0x1, PT ;  /* 0x000000014800780c */ /* 0x000fe20003f06270 */
[----:B-1----:R-:W-:Y:S01]  /*1ff0*/  VIADD R2, R2, 0xa0 ;  /* 0x000000a002027836 */ /* 0x002fe20000000000 */
[----:B------:R-:W-:Y:S01]  /*2000*/  @!PT LDS RZ, [RZ] ;  /* 0x00000000fffff984 */ /* 0x000fe20000000800 */
[----:B------:R-:W-:Y:S01]  /*2010*/  @!PT LDS RZ, [RZ] ;  /* 0x00000000fffff984 */ /* 0x000fe20000000800 */
[----:B------:R-:W-:Y:S01]  /*2020*/  @!PT LDS RZ, [RZ] ;  /* 0x00000000fffff984 */ /* 0x000fe20000000800 */
[----:B------:R-:W-:Y:S01]  /*2030*/  @!PT LDS RZ, [RZ] ;  /* 0x00000000fffff984 */ /* 0x000fe20000000800 */
[----:B------:R1:W-:Y:S06]  /*2040*/  MEMBAR.ALL.CTA ;  /* 0x0000000000007992 */ /* 0x0003ec0000008000 */
[----:B-1----:R-:W1:Y:S01]  /*2050*/  FENCE.VIEW.ASYNC.S ;  /* 0x00000000000073c6 */ /* 0x002e620000000000 */
[----:B------:R-:W-:-:S04]  /*2060*/  PRMT R2, RZ, 0x654, R2 ;  /* 0x00000654ff027816 */ /* 0x000fc80000000002 */
[----:B-1----:R1:W-:Y:S01]  /*2070*/  SYNCS.ARRIVE.TRANS64.RED.A1T0 RZ, [R2+URZ], RZ ;  /* 0x000000ff02ff79a7 */ /* 0x0023e200081004ff */
[----:B--2---:R-:W-:-:S13]  /*2080*/  LOP3.LUT P2, RZ, R6, 0x1, RZ, 0xc0, !PT ;  /* 0x0000000106ff7812 */ /* 0x004fda000784c0ff */
[----:B------:R-:W-:Y:S01]  /*2090*/  @P2 SHF.R.U32.HI R3, RZ, 0x10, R5 ;  /* 0x00000010ff032819 */ /* 0x000fe20000011605 */
[----:B------:R-:W-:Y:S01]  /*20a0*/  VOTEU.ANY UP0, P2 ;  /* 0x0000000000ff7886 */ /* 0x000fe20001000100 */
[----:B------:R-:W-:Y:S02]  /*20b0*/  @P2 MOV R13, R4 ;  /* 0x00000004000d2202 */ /* 0x000fe40000000f00 */
[----:B------:R-:W-:Y:S02]  /*20c0*/  @P2 R2UR.BROADCAST UR8, R3 ;  /* 0x00000000030822ca */ /* 0x000fe400008e0000 */
[----:B------:R-:W-:-:S11]  /*20d0*/  @P2 LOP3.LUT R11, R5, 0xffff, RZ, 0xc0, !PT ;  /* 0x0000ffff050b2812 */ /* 0x000fd600078ec0ff */
[----:B------:R-:W-:Y:S01]  /*20e0*/  @UP0 UMOV UR36, UR8 ;  /* 0x0000000800240c82 */ /* 0x000fe20008000000 */
[----:B-1----:R-:W-:Y:S05]  /*20f0*/  @!P0 BRA `(.L_x_40) ;  /* 0x0000000000b88947 */ /* 0x002fea0003800000 */
[----:B------:R-:W3:Y:S01]  /*2100*/  LDC.64 R4, c[0x0][0xb18] ;  /* 0x0002c600ff047b82 */ /* 0x000ee20000000a00 */
[----:B------:R-:W-:-:S07]  /*2110*/  ISETP.NE.AND P3, PT, R72, 0x1, PT ;  /* 0x000000014800780c */ /* 0x000fce0003f65270 */
[----:B------:R-:W1:Y:S08]  /*2120*/  LDC.64 R6, c[0x0][0xb10] ;  /* 0x0002c400ff067b82 */ /* 0x000e700000000a00 */
[----:B------:R-:W2:Y:S08]  /*2130*/  LDC R17, c[0x0][0xb20] ;  /* 0x0002c800ff117b82 */ /* 0x000eb00000000800 */
[----:B------:R-:W4:Y:S01]  /*2140*/  LDC R18, c[0x0][0xb0c] ;  /* 0x0002c300ff127b82 */ /* 0x000f220000000800 */
[----:B---3--:R-:W-:Y:S01]  /*2150*/  IMAD.HI.U32 R22, R0, R5, RZ ;  /* 0x0000000500167227 */ /* 0x008fe200078e00ff */
[----:B------:R-:W-:-:S06]  /*2160*/  ISETP.NE.AND P0, PT, R4, 0x1, PT ;  /* 0x000000010400780c */ /* 0x000fcc0003f05270 */
[----:B------:R-:W3:Y:S01]  /*2170*/  LDC.64 R2, c[0x0][0xb28] ;  /* 0x0002ca00ff027b82 */ /* 0x000ee20000000a00 */
[----:B-1----:R-:W-:-:S04]  /*2180*/  IMAD.HI.U32 R20, R9, R6, RZ ;  /* 0x0000000609147227 */ /* 0x002fc800078e00ff */
[----:B------:R-:W-:Y:S01]  /*2190*/  IMAD.HI.U32 R24, R13, R6, RZ ;  /* 0x000000060d187227 */ /* 0x000fe200078e00ff */
[----:B------:R-:W-:Y:S02]  /*21a0*/  SHF.R.U32.HI R20, RZ, R7, R20 ;  /* 0x00000007ff147219 */ /* 0x000fe40000011614 */
[----:B--2---:R-:W-:Y:S01]  /*21b0*/  SHF.R.U32.HI R19, RZ, R17, R22 ;  /* 0x00000011ff137219 */ /* 0x004fe20000011616 */
[----:B------:R-:W-:Y:S01]  /*21c0*/  IMAD.HI.U32 R22, R11, R5, RZ ;  /* 0x000000050b167227 */ /* 0x000fe200078e00ff */
[----:B------:R-:W-:Y:S02]  /*21d0*/  SHF.R.U32.HI R24, RZ, R7, R24 ;  /* 0x00000007ff187219 */ /* 0x000fe40000011618 */
[----:B------:R-:W-:Y:S02]  /*21e0*/  SEL R19, R0, R19, !P0 ;  /* 0x0000001300137207 */ /* 0x000fe40004000000 */
[----:B------:R-:W-:Y:S02]  /*21f0*/  SHF.R.U32.HI R22, RZ, R17, R22 ;  /* 0x00000011ff167219 */ /* 0x000fe40000011616 */
[----:B----4-:R-:W-:-:S02]  /*2200*/  ISETP.NE.AND P1, PT, R18, 0x1, PT ;  /* 0x000000011200780c */ /* 0x010fc40003f25270 */
[----:B------:R-:W-:Y:S02]  /*2210*/  SEL R5, R11, R22, !P0 ;  /* 0x000000160b057207 */ /* 0x000fe40004000000 */
[----:B------:R-:W-:Y:S02]  /*2220*/  SEL R21, R9, R20, !P1 ;  /* 0x0000001409157207 */ /* 0x000fe40004800000 */
[----:B------:R-:W-:Y:S01]  /*2230*/  SEL R7, R13, R24, !P1 ;  /* 0x000000180d077207 */ /* 0x000fe20004800000 */
[----:B---3--:R-:W-:Y:S01]  /*2240*/  IMAD.HI.U32 R20, R19, R2, RZ ;  /* 0x0000000213147227 */ /* 0x008fe200078e00ff */
[----:B------:R-:W-:-:S03]  /*2250*/  IADD3 R17, PT, PT, -R5, RZ, RZ ;  /* 0x000000ff05117210 */ /* 0x000fc60007ffe1ff */
        /* <DEDUP_REMOVED lines=11> */
[----:B------:R-:W-:-:S04]  /*2310*/  @!P0 IMAD.HI.U32 R20, R7, R2, RZ ;  /* 0x0000000207148227 */ /* 0x000fc800078e00ff */
[----:B------:R-:W-:Y:S01]  /*2320*/  IMAD.MOV R2, RZ, RZ, -R6 ;  /* 0x000000ffff027224 */ /* 0x000fe200078e0a06 */
[----:B------:R-:W-:-:S03]  /*2330*/  @!P0 SHF.R.U32.HI R20, RZ, R3, R20 ;  /* 0x00000003ff148219 */ /* 0x000fc60000011614 */
[----:B------:R-:W-:Y:S01]  /*2340*/  IMAD R2, R72, R2, R5 ;  /* 0x0000000248027224 */ /* 0x000fe200078e0205 */
        /* <DEDUP_REMOVED lines=9> */
.L_x_40:
[----:B------:R-:W1:Y:S02]  /*23e0*/  LDCU UR8, c[0x0][0xb30] ;  /* 0x00016600ff0877ac */ /* 0x000e640008000800 */
[----:B-1----:R-:W-:-:S09]  /*23f0*/  UISETP.NE.AND UP0, UPT, UR8, 0x1, UPT ;  /* 0x000000010800788c */ /* 0x002fd2000bf05270 */
[----:B------:R-:W-:Y:S05]  /*2400*/  BRA.U UP0, `(.L_x_41) ;  /* 0x0000000100407547 */ /* 0x000fea000b800000 */
[----:B------:R-:W1:Y:S08]  /*2410*/  LDC.64 R4, c[0x0][0xb10] ;  /* 0x0002c400ff047b82 */ /* 0x000e700000000a00 */
[----:B------:R-:W2:Y:S08]  /*2420*/  LDC.64 R2, c[0x0][0xb18] ;  /* 0x0002c600ff027b82 */ /* 0x000eb00000000a00 */
[----:B------:R-:W4:Y:S08]  /*2430*/  LDC R6, c[0x0][0xb20] ;  /* 0x0002c800ff067b82 */ /* 0x000f300000000800 */
[----:B------:R-:W3:Y:S01]  /*2440*/  LDC R18, c[0x0][0xb0c] ;  /* 0x0002c300ff127b82 */ /* 0x000ee20000000800 */
[----:B-1----:R-:W-:-:S05]  /*2450*/  IMAD.HI.U32 R4, R13, R4, RZ ;  /* 0x000000040d047227 */ /* 0x002fca00078e00ff */
[----:B------:R-:W-:Y:S01]  /*2460*/  SHF.R.U32.HI R4, RZ, R5, R4 ;  /* 0x00000005ff047219 */ /* 0x000fe20000011604 */
[----:B--2---:R-:W-:Y:S01]  /*2470*/  IMAD.HI.U32 R3, R11, R3, RZ ;  /* 0x000000030b037227 */ /* 0x004fe200078e00ff */
[----:B------:R-:W-:-:S04]  /*2480*/  ISETP.NE.AND P0, PT, R2, 0x1, PT ;  /* 0x000000010200780c */ /* 0x000fc80003f05270 */
[----:B----4-:R-:W-:-:S04]  /*2490*/  SHF.R.U32.HI R6, RZ, R6, R3 ;  /* 0x00000006ff067219 */ /* 0x010fc80000011603 */
[----:B------:R-:W-:Y:S02]  /*24a0*/  SEL R3, R11, R6, !P0 ;  /* 0x000000060b037207 */ /* 0x000fe40004000000 */
[----:B---3--:R-:W-:-:S04]  /*24b0*/  ISETP.NE.AND P1, PT, R18, 0x1, PT ;  /* 0x000000011200780c */ /* 0x008fc80003f25270 */
[----:B------:R-:W-:-:S05]  /*24c0*/  SEL R4, R13, R4, !P1 ;  /* 0x000000040d047207 */ /* 0x000fca0004800000 */
[----:B------:R-:W-:Y:S02]  /*24d0*/  IMAD.IADD R5, R3, 0x1, -R4 ;  /* 0x0000000103057824 */ /* 0x000fe400078e0a04 */
[----:B------:R-:W-:Y:S02]  /*24e0*/  IMAD.IADD R3, R4, 0x1, -R3 ;  /* 0x0000000104037824 */ /* 0x000fe400078e0a03 */
[----:B------:R-:W-:Y:S02]  /*24f0*/  IMAD R13, R5, R18, R13 ;  /* 0x00000012050d7224 */ /* 0x000fe400078e020d */
[----:B------:R-:W-:-:S07]  /*2500*/  IMAD R11, R3, R2, R11 ;  /* 0x00000002030b7224 */ /* 0x000fce00078e020b */
.L_x_41:
[----:B------:R-:W-:Y:S01]  /*2510*/  VIADD R14, R14, 0x1 ;  /* 0x000000010e0e7836 */ /* 0x000fe20000000000 */
[----:B------:R-:W-:Y:S01]  /*2520*/  PLOP3.LUT P1, PT, PT, PT, PT, 0x80, 0x8 ;  /* 0x000000000008781c */ /* 0x000fe20003f2f070 */
[----:B------:R-:W-:Y:S02]  /*2530*/  IMAD.IADD R21, R13, 0x1, R156 ;  /* 0x000000010d157824 */ /* 0x000fe400078e029c */
[----:B------:R-:W-:Y:S01]  /*2540*/  IMAD.IADD R20, R11, 0x1, R154 ;  /* 0x000000010b147824 */ /* 0x000fe200078e029a */
[----:B------:R-:W-:-:S04]  /*2550*/  ISETP.NE.AND P0, PT, R14, 0x2, PT ;  /* 0x000000020e00780c */ /* 0x000fc80003f05270 */
[----:B------:R-:W-:Y:S02]  /*2560*/  SEL R3, RZ, 0x1, P0 ;  /* 0x00000001ff037807 */ /* 0x000fe40000000000 */
[----:B------:R-:W-:Y:S02]  /*2570*/  SEL R14, R14, RZ, P0 ;  /* 0x000000ff0e0e7207 */ /* 0x000fe40000000000 */
[----:B------:R-:W-:Y:S01]  /*2580*/  LOP3.LUT R12, R12, R3, RZ, 0x3c, !PT ;  /* 0x000000030c0c7212 */ /* 0x000fe200078e3cff */
[----:B------:R-:W-:Y:S06]  /*2590*/  @P2 BRA `(.L_x_42) ;  /* 0xfffffff000642947 */ /* 0x000fec000383ffff */
[----:B------:R-:W-:Y:S01]  /*25a0*/  UIADD3 UR6, UPT, UPT, UR6, 0x20, URZ ;  /* 0x0000002006067890 */ /* 0x000fe2000fffe0ff */
[----:B------:R-:W-:-:S03]  /*25b0*/  SHF.L.U32 R3, R15, 0x1f, RZ ;  /* 0x0000001f0f037819 */ /* 0x000fc600000006ff */
[----:B------:R-:W-:-:S09]  /*25c0*/  ULEA UR4, UR23, UR6, 0x3 ;  /* 0x0000000617047291 */ /* 0x000fd2000f8e18ff */
[----:B------:R-:W1:Y:S02]  /*25d0*/  SYNCS.PHASECHK.TRANS64.TRYWAIT P0, [UR4], R3 ;  /* 0x00000003ff0075a7 */ /* 0x000e640008001104 */
[----:B-1----:R-:W-:Y:S05]  /*25e0*/  @!P0 BRA `(.L_x_43) ;  /* 0x0000008c00ec8947 */ /* 0x002fea0003800000 */
.L_x_152:
[----:B------:R-:W-:-:S04]  /*25f0*/  UIADD3 UR5, UPT, UPT, UR23, 0x1, URZ ;  /* 0x0000000117057890 */ /* 0x000fc8000fffe0ff */
[----:B------:R-:W-:-:S04]  /*2600*/  UISETP.NE.AND UP0, UPT, UR5, 0x4, UPT ;  /* 0x000000040500788c */ /* 0x000fc8000bf05270 */
[----:B------:R-:W-:Y:S02]  /*2610*/  USEL UR7, URZ, 0x1, UP0 ;  /* 0x00000001ff077887 */ /* 0x000fe40008000000 */
[----:B------:R-:W-:-:S04]  /*2620*/  USEL UR5, UR5, URZ, UP0 ;  /* 0x000000ff05057287 */ /* 0x000fc80008000000 */
[----:B------:R-:W-:Y:S01]  /*2630*/  ULEA UR4, UR5, UR6, 0x3 ;  /* 0x0000000605047291 */ /* 0x000fe2000f8e18ff */
[----:B------:R-:W-:-:S04]  /*2640*/  LOP3.LUT R2, R15, UR7, RZ, 0x3c, !PT ;  /* 0x000000070f027c12 */ /* 0x000fc8000f8e3cff */
[----:B-1----:R-:W-:-:S04]  /*2650*/  SHF.L.U32 R3, R2, 0x1f, RZ ;  /* 0x0000001f02037819 */ /* 0x002fc800000006ff */
[----:B------:R-:W1:Y:S02]  /*2660*/  SYNCS.PHASECHK.TRANS64.TRYWAIT P0, [UR4], R3 ;  /* 0x00000003ff0075a7 */ /* 0x000e640008001104 */
[----:B-1----:R-:W-:Y:S05]  /*2670*/  @!P0 BRA `(.L_x_44) ;  /* 0x0000008c00e08947 */ /* 0x002fea0003800000 */
.L_x_154:
        /* <DEDUP_REMOVED lines=9> */
.L_x_156:
[----:B------:R-:W-:-:S04]  /*2710*/  UIADD3 UR5, UPT, UPT, UR5, 0x1, URZ ;  /* 0x0000000105057890 */ /* 0x000fc8000fffe0ff */
[----:B------:R-:W-:-:S04]  /*2720*/  UISETP.NE.AND UP0, UPT, UR5, 0x4, UPT ;  /* 0x000000040500788c */ /* 0x000fc8000bf05270 */
[----:B------:R-:W-:Y:S02]  /*2730*/  USEL UR4, URZ, 0x1, UP0 ;  /* 0x00000001ff047887 */ /* 0x000fe40008000000 */
[----:B------:R-:W-:-:S04]  /*2740*/  USEL UR5, UR5, URZ, UP0 ;  /* 0x000000ff05057287 */ /* 0x000fc80008000000 */
[----:B------:R-:W-:Y:S01]  /*2750*/  ULEA UR5, UR5, UR6, 0x3 ;  /* 0x0000000605057291 */ /* 0x000fe2000f8e18ff */
[----:B-1----:R-:W-:-:S04]  /*2760*/  LOP3.LUT R3, R2, UR4, RZ, 0x3c, !PT ;  /* 0x0000000402037c12 */ /* 0x002fc8000f8e3cff */
[----:B------:R-:W-:Y:S01]  /*2770*/  SHF.L.U32 R3, R3, 0x1f, RZ ;  /* 0x0000001f03037819 */ /* 0x000fe200000006ff */
[----:B---3--:R-:W-:-:S07]  /*2780*/  IMAD.U32 R0, RZ, RZ, UR5 ;  /* 0x00000005ff007e24 */ /* 0x008fce000f8e00ff */
.L_x_46:
[----:B-1----:R1:W2:Y:S02]  /*2790*/  SYNCS.PHASECHK.TRANS64.TRYWAIT P0, [R0+URZ], R3 ;  /* 0x00000003000075a7 */ /* 0x0022a400080011ff */
[----:B--2---:R-:W-:Y:S05]  /*27a0*/  @!P0 NANOSLEEP.SYNCS 0x989680 ;  /* 0x009896800000895d */ /* 0x004fea0003900000 */
[----:B------:R-:W2:Y:S02]  /*27b0*/  @!P0 SYNCS.PHASECHK.TRANS64 P0, [R0+URZ], R3 ;  /* 0x00000003000085a7 */ /* 0x000ea400080010ff */
[----:B--2---:R-:W-:Y:S05]  /*27c0*/  @P0 EXIT ;  /* 0x000000000000094d */ /* 0x004fea0003800000 */
[----:B------:R-:W-:Y:S05]  /*27d0*/  BRA `(.L_x_46) ;  /* 0xfffffffc00ec7947 */ /* 0x000fea000383ffff */
.L_x_22:
[----:B------:R-:W-:-:S04]  /*27e0*/  UISETP.NE.AND UP1, UPT, UR37, URZ, UPT ;  /* 0x000000ff2500728c */ /* 0x000fc8000bf25270 */
[----:B------:R-:W-:-:S09]  /*27f0*/  UISETP.NE.OR UP1, UPT, UR10, 0x1, UP1 ;  /* 0x000000010a00788c */ /* 0x000fd20008f25670 */
[----:B------:R-:W-:Y:S05]  /*2800*/  BRA.U UP1, `(.L_x_47) ;  /* 0x00000005014c7547 */ /* 0x000fea000b800000 */
[----:B------:R-:W-:Y:S01]  /*2810*/  HFMA2 R11, -RZ, RZ, 0, 0 ;  /* 0x00000000ff0b7431 */ /* 0x000fe200000001ff */
[----:B------:R-:W-:Y:S01]  /*2820*/  ISETP.GE.U32.AND P2, PT, R10, 0x2, PT ;  /* 0x000000020a00780c */ /* 0x000fe20003f46070 */
[----:B------:R-:W-:Y:S01]  /*2830*/  IMAD.MOV.U32 R12, RZ, RZ, 0x1 ;  /* 0x00000001ff0c7424 */ /* 0x000fe200078e00ff */
[----:B------:R-:W-:Y:S01]  /*2840*/  CS2R R8, SRZ ;  /* 0x0000000000087805 */ /* 0x000fe2000001ff00 */
[----:B------:R-:W-:Y:S01]  /*2850*/  IMAD.MOV.U32 R3, RZ, RZ, RZ ;  /* 0x000000ffff037224 */ /* 0x000fe200078e00ff */
[----:B------:R-:W-:Y:S01]  /*2860*/  UMOV UR4, 0x400 ;  /* 0x0000040000047882 */ /* 0x000fe20000000000 */
[----:B------:R-:W-:Y:S01]  /*2870*/  UMOV UR6, URZ ;  /* 0x000000ff00067c82 */ /* 0x000fe20008000000 */
[----:B------:R-:W-:-:S12]  /*2880*/  ULEA UR37, UR37, UR4, 0x18 ;  /* 0x0000000425257291 */ /* 0x000fd8000f8ec0ff */
.L_x_51:
[----:B------:R-:W-:Y:S02]  /*2890*/  LEA R0, R3, UR37, 0x3 ;  /* 0x0000002503007c11 */ /* 0x000fe4000f8e18ff */
[----:B------:R-:W-:-:S03]  /*28a0*/  SHF.L.U32 R5, R8, 0x1f, RZ ;  /* 0x0000001f08057819 */ /* 0x000fc600000006ff */
[----:B------:R-:W-:Y:S01]  /*28b0*/  VIADD R4, R0, 0xe0 ;  /* 0x000000e000047836 */ /* 0x000fe20000000000 */
[----:B------:R-:W1:Y:S02]  /*28c0*/  SYNCS.PHASECHK.TRANS64.TRYWAIT P0, [R0+URZ+0xd0], R5 ;  /* 0x0000d005000075a7 */ /* 0x000e6400080011ff */
[----:B-1----:R-:W-:Y:S05]  /*28d0*/  @!P0 BRA `(.L_x_48) ;  /* 0x0000008c00788947 */ /* 0x002fea0003800000 */
.L_x_157:
[----:B------:R-:W-:Y:S01]  /*28e0*/  ULEA UR5, UR6, UR37, 0x3 ;  /* 0x0000002506057291 */ /* 0x000fe2000f8e18ff */
[----:B------:R-:W-:Y:S01]  /*28f0*/  PRMT R4, RZ, 0x654, R4 ;  /* 0x00000654ff047816 */ /* 0x000fe20000000004 */
[----:B-1----:R-:W-:Y:S01]  /*2900*/  @!P2 IMAD.MOV.U32 R5, RZ, RZ, 0x10 ;  /* 0x00000010ff05a424 */ /* 0x002fe200078e00ff */
[----:B------:R-:W-:Y:S01]  /*2910*/  SHF.L.U32 R7, R12, 0x1f, RZ ;  /* 0x0000001f0c077819 */ /* 0x000fe200000006ff */
[----:B------:R-:W-:Y:S01]  /*2920*/  UIADD3 UR4, UPT, UPT, UR5, 0x90, URZ ;  /* 0x0000009005047890 */ /* 0x000fe2000fffe0ff */
[----:B------:R1:W-:Y:S05]  /*2930*/  SYNCS.ARRIVE.TRANS64.RED.A1T0 RZ, [R4+URZ], RZ ;  /* 0x000000ff04ff79a7 */ /* 0x0003ea00081004ff */
[----:B------:R-:W-:Y:S01]  /*2940*/  IMAD.U32 R13, RZ, RZ, UR4 ;  /* 0x00000004ff0d7e24 */ /* 0x000fe2000f8e00ff */
[----:B------:R-:W2:Y:S04]  /*2950*/  SYNCS.PHASECHK.TRANS64.TRYWAIT P0, [UR5+0xa0], R7 ;  /* 0x0000a007ff0075a7 */ /* 0x000ea80008001105 */
[----:B------:R-:W-:Y:S01]  /*2960*/  PRMT R13, R10, 0x654, R13 ;  /* 0x000006540a0d7816 */ /* 0x000fe2000000000d */
[----:B-12---:R-:W-:Y:S06]  /*2970*/  @!P0 BRA `(.L_x_49) ;  /* 0x0000008c00648947 */ /* 0x006fec0003800000 */
.L_x_159:
[----:B------:R-:W-:Y:S01]  /*2980*/  ULEA UR4, UR6, UR37, 0x4 ;  /* 0x0000002506047291 */ /* 0x000fe2000f8e20ff */
[----:B------:R-:W-:Y:S01]  /*2990*/  SEL R2, R13, R2, !P2 ;  /* 0x000000020d027207 */ /* 0x000fe20005000000 */
[----:B------:R-:W-:Y:S01]  /*29a0*/  UIADD3 UR5, UPT, UPT, UR5, 0x90, URZ ;  /* 0x0000009005057890 */ /* 0x000fe2000fffe0ff */
[----:B-1----:R-:W-:Y:S01]  /*29b0*/  LEA R0, R11, UR37, 0x3 ;  /* 0x000000250b007c11 */ /* 0x002fe2000f8e18ff */
[----:B------:R-:W-:Y:S01]  /*29c0*/  UIADD3 UR4, UPT, UPT, UR4, 0x100, URZ ;  /* 0x0000010004047890 */ /* 0x000fe2000fffe0ff */
[----:B------:R1:W-:Y:S01]  /*29d0*/  @!P2 SYNCS.ARRIVE.TRANS64.RED RZ, [R2+URZ], R5 ;  /* 0x0000000502ffa9a7 */ /* 0x0003e200080004ff */
[----:B------:R-:W-:Y:S01]  /*29e0*/  UIADD3 UR6, UPT, UPT, UR6, 0x1, URZ ;  /* 0x0000000106067890 */ /* 0x000fe2000fffe0ff */
[----:B------:R-:W-:-:S03]  /*29f0*/  VIADD R3, R3, 0x1 ;  /* 0x0000000103037836 */ /* 0x000fc60000000000 */
[----:B------:R-:W-:Y:S02]  /*2a00*/  UISETP.NE.AND UP0, UPT, UR6, 0x2, UPT ;  /* 0x000000020600788c */ /* 0x000fe4000bf05270 */
[----:B------:R-:W-:Y:S01]  /*2a10*/  ISETP.NE.AND P0, PT, R3, 0x2, PT ;  /* 0x000000020300780c */ /* 0x000fe20003f05270 */
[----:B------:R-:W-:Y:S06]  /*2a20*/  UGETNEXTWORKID.BROADCAST [UR4], [UR5] ;  /* 0x00000000040073ca */ /* 0x000fec0008000100 */
[----:B------:R-:W-:Y:S02]  /*2a30*/  USEL UR4, URZ, 0x1, UP0 ;  /* 0x00000001ff047887 */ /* 0x000fe40008000000 */
[----:B------:R-:W-:-:S04]  /*2a40*/  USEL UR6, UR6, URZ, UP0 ;  /* 0x000000ff06067287 */ /* 0x000fc80008000000 */
[----:B------:R-:W-:Y:S02]  /*2a50*/  LOP3.LUT R12, R12, UR4, RZ, 0x3c, !PT ;  /* 0x000000040c0c7c12 */ /* 0x000fe4000f8e3cff */
[----:B-1----:R-:W-:-:S04]  /*2a60*/  SHF.L.U32 R5, R9, 0x1f, RZ ;  /* 0x0000001f09057819 */ /* 0x002fc800000006ff */
[----:B------:R-:W1:Y:S02]  /*2a70*/  SYNCS.PHASECHK.TRANS64.TRYWAIT P1, [R0+URZ+0x90], R5 ;  /* 0x00009005000075a7 */ /* 0x000e6400080211ff */
[----:B-1----:R-:W-:Y:S05]  /*2a80*/  @!P1 BRA `(.L_x_50) ;  /* 0x0000008c00389947 */ /* 0x002fea0003800000 */
.L_x_160:
[----:B------:R-:W-:Y:S01]  /*2a90*/  LEA R4, R11, UR37, 0x4 ;  /* 0x000000250b047c11 */ /* 0x000fe2000f8e20ff */
[----:B-1----:R-:W-:Y:S01]  /*2aa0*/  VIADD R0, R0, 0xa0 ;  /* 0x000000a000007836 */ /* 0x002fe20000000000 */
[----:B------:R-:W-:Y:S01]  /*2ab0*/  SEL R3, R3, RZ, P0 ;  /* 0x000000ff03037207 */ /* 0x000fe20000000000 */
[----:B------:R-:W-:-:S03]  /*2ac0*/  VIADD R11, R11, 0x1 ;  /* 0x000000010b0b7836 */ /* 0x000fc60000000000 */
[----:B------:R-:W1:Y:S01]  /*2ad0*/  LDS.128 R4, [R4+0x100] ;  /* 0x0001000004047984 */ /* 0x000e620000000c00 */
[----:B------:R-:W-:Y:S02]  /*2ae0*/  PRMT R0, RZ, 0x654, R0 ;  /* 0x00000654ff007816 */ /* 0x000fe40000000000 */
[C---:B------:R-:W-:Y:S01]  /*2af0*/  ISETP.NE.AND P1, PT, R11.reuse, 0x2, PT ;  /* 0x000000020b00780c */ /* 0x040fe20003f25270 */
[----:B------:R-:W-:Y:S01]  /*2b00*/  @!PT LDS RZ, [RZ] ;  /* 0x00000000fffff984 */ /* 0x000fe20000000800 */
[----:B------:R-:W-:Y:S01]  /*2b10*/  @!PT LDS RZ, [RZ] ;  /* 0x00000000fffff984 */ /* 0x000fe20000000800 */
[----:B------:R-:W-:Y:S01]  /*2b20*/  @!PT LDS RZ, [RZ] ;  /* 0x00000000fffff984 */ /* 0x000fe20000000800 */
[----:B------:R-:W-:Y:S01]  /*2b30*/  @!PT LDS RZ, [RZ] ;  /* 0x00000000fffff984 */ /* 0x000fe20000000800 */
[----:B------:R2:W-:Y:S06]  /*2b40*/  MEMBAR.ALL.CTA ;  /* 0x0000000000007992 */ /* 0x0005ec0000008000 */
[----:B--2---:R-:W2:Y:S01]  /*2b50*/  FENCE.VIEW.ASYNC.S ;  /* 0x00000000000073c6 */ /* 0x004ea20000000000 */
[----:B------:R-:W-:Y:S01]  /*2b60*/  SEL R11, R11, RZ, P1 ;  /* 0x000000ff0b0b7207 */ /* 0x000fe20000800000 */
[----:B--2---:R2:W-:Y:S01]  /*2b70*/  SYNCS.ARRIVE.TRANS64.RED.A1T0 RZ, [R0+URZ], RZ ;  /* 0x000000ff00ff79a7 */ /* 0x0045e200081004ff */
[----:B-1----:R-:W-:-:S02]  /*2b80*/  LOP3.LUT P3, RZ, R6, 0x1, RZ, 0xc0, !PT ;  /* 0x0000000106ff7812 */ /* 0x002fc4000786c0ff */
[----:B------:R-:W-:-:S04]  /*2b90*/  SEL R5, RZ, 0x1, P0 ;  /* 0x00000001ff057807 */ /* 0x000fc80000000000 */
[----:B------:R-:W-:Y:S02]  /*2ba0*/  LOP3.LUT R8, R8, R5, RZ, 0x3c, !PT ;  /* 0x0000000508087212 */ /* 0x000fe400078e3cff */
[----:B--2---:R-:W-:-:S04]  /*2bb0*/  SEL R0, RZ, 0x1, P1 ;  /* 0x00000001ff007807 */ /* 0x004fc80000800000 */
[----:B------:R-:W-:Y:S01]  /*2bc0*/  LOP3.LUT R9, R9, R0, RZ, 0x3c, !PT ;  /* 0x0000000009097212 */ /* 0x000fe200078e3cff */
[----:B------:R-:W-:Y:S06]  /*2bd0*/  @P3 BRA `(.L_x_51) ;  /* 0xfffffffc002c3947 */ /* 0x000fec000383ffff */
[----:B------:R-:W-:Y:S01]  /*2be0*/  ULEA UR5, UR6, UR37, 0x3 ;  /* 0x0000002506057291 */ /* 0x000fe2000f8e18ff */
[----:B------:R-:W-:-:S08]  /*2bf0*/  SHF.L.U32 R3, R12, 0x1f, RZ ;  /* 0x0000001f0c037819 */ /* 0x000fd000000006ff */
[----:B------:R-:W1:Y:S02]  /*2c00*/  SYNCS.PHASECHK.TRANS64 P0, [UR5+0xa0], R3 ;  /* 0x0000a003ff0075a7 */ /* 0x000e640008001005 */
[----:B-1----:R-:W-:Y:S05]  /*2c10*/  @P0 BRA `(.L_x_52) ;  /* 0x0000000000080947 */ /* 0x002fea0003800000 */
[----:B------:R-:W1:Y:S02]  /*2c20*/  SYNCS.PHASECHK.TRANS64.TRYWAIT P0, [UR5+0xa0], R3 ;  /* 0x0000a003ff0075a7 */ /* 0x000e640008001105 */
[----:B-1----:R-:W-:Y:S05]  /*2c30*/  @!P0 BRA `(.L_x_53) ;  /* 0x0000008800e08947 */ /* 0x002fea0003800000 */
.L_x_52:
[----:B------:R-:W-:-:S04]  /*2c40*/  UIADD3 UR4, UPT, UPT, UR6, 0x1, URZ ;  /* 0x0000000106047890 */ /* 0x000fc8000fffe0ff */
[----:B------:R-:W-:-:S04]  /*2c50*/  UISETP.NE.AND UP0, UPT, UR4, 0x2, UPT ;  /* 0x000000020400788c */ /* 0x000fc8000bf05270 */
[----:B------:R-:W-:Y:S02]  /*2c60*/  USEL UR7, URZ, 0x1, UP0 ;  /* 0x00000001ff077887 */ /* 0x000fe40008000000 */
[----:B------:R-:W-:-:S04]  /*2c70*/  USEL UR4, UR4, URZ, UP0 ;  /* 0x000000ff04047287 */ /* 0x000fc80008000000 */
[----:B------:R-:W-:Y:S01]  /*2c80*/  ULEA UR4, UR4, UR37, 0x3 ;  /* 0x0000002504047291 */ /* 0x000fe2000f8e18ff */
[----:B-1----:R-:W-:-:S04]  /*2c90*/  LOP3.LUT R3, R12, UR7, RZ, 0x3c, !PT ;  /* 0x000000070c037c12 */ /* 0x002fc8000f8e3cff */
[----:B------:R-:W-:-:S04]  /*2ca0*/  SHF.L.U32 R0, R3, 0x1f, RZ ;  /* 0x0000001f03007819 */ /* 0x000fc800000006ff */
[----:B------:R-:W1:Y:S02]  /*2cb0*/  SYNCS.PHASECHK.TRANS64 P0, [UR4+0xa0], R0 ;  /* 0x0000a000ff0075a7 */ /* 0x000e640008001004 */
[----:B-1----:R-:W-:Y:S05]  /*2cc0*/  @P0 EXIT ;  /* 0x000000000000094d */ /* 0x002fea0003800000 */
[----:B------:R-:W-:Y:S02]  /*2cd0*/  SHF.L.U32 R3, R3, 0x1f, RZ ;  /* 0x0000001f03037819 */ /* 0x000fe400000006ff */
[----:B------:R-:W-:-:S07]  /*2ce0*/  MOV R0, UR4 ;  /* 0x0000000400007c02 */ /* 0x000fce0008000f00 */
.L_x_54:
[----:B-1----:R1:W2:Y:S02]  /*2cf0*/  SYNCS.PHASECHK.TRANS64.TRYWAIT P0, [R0+URZ+0xa0], R3 ;  /* 0x0000a003000075a7 */ /* 0x0022a400080011ff */
[----:B--2---:R-:W-:Y:S05]  /*2d00*/  @!P0 NANOSLEEP.SYNCS 0x989680 ;  /* 0x009896800000895d */ /* 0x004fea0003900000 */
[----:B------:R-:W2:Y:S02]  /*2d10*/  @!P0 SYNCS.PHASECHK.TRANS64 P0, [R0+URZ+0xa0], R3 ;  /* 0x0000a003000085a7 */ /* 0x000ea400080010ff */
[----:B--2---:R-:W-:Y:S05]  /*2d20*/  @P0 EXIT ;  /* 0x000000000000094d */ /* 0x004fea0003800000 */
[----:B------:R-:W-:Y:S05]  /*2d30*/  BRA `(.L_x_54) ;  /* 0xfffffffc00ec7947 */ /* 0x000fea000383ffff */
.L_x_47:
[----:B------:R-:W-:Y:S05]  /*2d40*/  BRA.U UP4, `(.L_x_55) ;  /* 0x0000001104907547 */ /* 0x000fea000b800000 */
[----:B------:R-:W-:Y:S01]  /*2d50*/  UMOV UR6, 0x40 ;  /* 0x0000004000067882 */ /* 0x000fe20000000000 */
[----:B------:R-:W-:Y:S01]  /*2d60*/  NOP ;  /* 0x0000000000007918 */ /* 0x000fe20000000000 */
[----:B------:R-:W-:Y:S01]  /*2d70*/  ULEA UR6, UR37, UR6, 0x18 ;  /* 0x0000000625067291 */ /* 0x000fe2000f8ec0ff */
[----:B------:R-:W-:Y:S02]  /*2d80*/  UMOV UR7, 0x400 ;  /* 0x0000040000077882 */ /* 0x000fe40000000000 */
[----:B------:R-:W-:-:S06]  /*2d90*/  ULEA UR37, UR37, UR7, 0x18 ;  /* 0x0000000725257291 */ /* 0x000fcc000f8ec0ff */
[----:B------:R-:W1:Y:S02]  /*2da0*/  LDS.U8 R2, [UR6+0x1c] ;  /* 0x00001c06ff027984 */ /* 0x000e640008000000 */
[----:B-1----:R-:W-:-:S13]  /*2db0*/  ISETP.NE.AND P0, PT, R2, RZ, PT ;  /* 0x000000ff0200720c */ /* 0x002fda0003f05270 */
[----:B------:R-:W-:Y:S05]  /*2dc0*/  @P0 BRA `(.L_x_56) ;  /* 0x0000000400080947 */ /* 0x000fea0003800000 */
[----:B------:R-:W-:Y:S02]  /*2dd0*/  UISETP.NE.U32.AND UP0, UPT, UR5, 0x1, UPT ;  /* 0x000000010500788c */ /* 0x000fe4000bf05070 */
[----:B------:R-:W-:-:S07]  /*2de0*/  UIADD3 UR8, UPT, UPT, UR6, 0x8, URZ ;  /* 0x0000000806087890 */ /* 0x000fce000fffe0ff */
[----:B------:R-:W-:Y:S05]  /*2df0*/  BRA.U !UP0, `(.L_x_57) ;  /* 0x00000001089c7547 */ /* 0x000fea000b800000 */
[----:B------:R-:W-:Y:S01]  /*2e00*/  ELECT P0, URZ, PT ;  /* 0x0000000000ff782f */ /* 0x000fe20003800000 */
[----:B------:R-:W-:-:S12]  /*2e10*/  BSSY B0, `(.L_x_57) ;  /* 0x0000025000007945 */ /* 0x000fd80003800000 */
[----:B------:R-:W-:Y:S05]  /*2e20*/  @!P0 BRA `(.L_x_58) ;  /* 0x00000000008c8947 */ /* 0x000fea0003800000 */
[----:B------:R-:W-:-:S05]  /*2e30*/  UMOV UR7, 0x10 ;  /* 0x0000001000077882 */ /* 0x000fca0000000000 */
[----:B------:R-:W-:Y:S04]  /*2e40*/  DEPBAR.LE SB1, 0x36 ;  /* 0x00009d800000791a */ /* 0x000fe80000000000 */
[----:B------:R-:W1:Y:S02]  /*2e50*/  UTCATOMSWS.2CTA.FIND_AND_SET.ALIGN UP1, UR7, UR7 ;  /* 0x00000007000775e3 */ /* 0x000e640008220800 */
[----:B-1----:R-:W-:Y:S01]  /*2e60*/  MOV R11, UR7 ;  /* 0x00000007000b7c02 */ /* 0x002fe20008000f00 */
[----:B------:R-:W-:Y:S06]  /*2e70*/  BRA.U UP1, `(.L_x_59) ;  /* 0x0000000101187547 */ /* 0x000fec000b800000 */
.L_x_60:
[----:B------:R-:W-:Y:S05]  /*2e80*/  NANOSLEEP 0x64 ;  /* 0x000000640000795d */ /* 0x000fea0003800000 */
[----:B------:R-:W-:-:S05]  /*2e90*/  UMOV UR7, 0x10 ;  /* 0x0000001000077882 */ /* 0x000fca0000000000 */
[----:B------:R-:W-:Y:S04]  /*2ea0*/  DEPBAR.LE SB1, 0x36 ;  /* 0x00009d800000791a */ /* 0x000fe80000000000 */
[----:B------:R-:W1:Y:S02]  /*2eb0*/  UTCATOMSWS.2CTA.FIND_AND_SET.ALIGN UP1, UR7, UR7 ;  /* 0x00000007000775e3 */ /* 0x000e640008220800 */
[----:B-1----:R-:W-:Y:S01]  /*2ec0*/  MOV R11, UR7 ;  /* 0x00000007000b7c02 */ /* 0x002fe20008000f00 */
[----:B------:R-:W-:Y:S05]  /*2ed0*/  BRA.U !UP1, `(.L_x_60) ;  /* 0xfffffffd09e87547 */ /* 0x000fea000b83ffff */
.L_x_59:
[----:B------:R-:W1:Y:S01]  /*2ee0*/  LDS R5, [UR6+0x10] ;  /* 0x00001006ff057984 */ /* 0x000e620008000800 */
[----:B------:R-:W-:Y:S01]  /*2ef0*/  IMAD.U32 R3, RZ, RZ, UR37 ;  /* 0x00000025ff037e24 */ /* 0x000fe2000f8e00ff */
[----:B------:R-:W-:-:S03]  /*2f00*/  MOV R2, UR4 ;  /* 0x0000000400027c02 */ /* 0x000fc60008000f00 */
[----:B------:R-:W-:Y:S01]  /*2f10*/  VIADD R3, R3, 0x120 ;  /* 0x0000012003037836 */ /* 0x000fe20000000000 */
[----:B-1----:R-:W-:-:S04]  /*2f20*/  SHF.L.U32 R5, R5, 0x1f, RZ ;  /* 0x0000001f05057819 */ /* 0x002fc800000006ff */
[----:B------:R-:W1:Y:S02]  /*2f30*/  SYNCS.PHASECHK.TRANS64.TRYWAIT P0, [UR6+0x8], R5 ;  /* 0x00000805ff0075a7 */ /* 0x000e640008001106 */
[----:B-1----:R-:W-:Y:S05]  /*2f40*/  @P0 BRA `(.L_x_61) ;  /* 0x0000000000080947 */ /* 0x002fea0003800000 */
[----:B------:R-:W1:Y:S02]  /*2f50*/  SYNCS.PHASECHK.TRANS64.TRYWAIT P0, [UR6+0x8], R5 ;  /* 0x00000805ff0075a7 */ /* 0x000e640008001106 */
[----:B-1----:R-:W-:Y:S05]  /*2f60*/  @!P0 BRA `(.L_x_62) ;  /* 0x00000088002c8947 */ /* 0x002fea0003800000 */
.L_x_61:
[----:B-1----:R-:W-:Y:S01]  /*2f70*/  HFMA2 R4, -RZ, RZ, 0, 5.9604644775390625e-08 ;  /* 0x00000001ff047431 */ /* 0x002fe200000001ff */
[----:B------:R-:W-:Y:S01]  /*2f80*/  UPRMT UR7, UR4, 0x654, UR8 ;  /* 0x0000065404077896 */ /* 0x000fe20008000008 */
[----:B------:R-:W-:Y:S01]  /*2f90*/  IMAD.MOV.U32 R6, RZ, RZ, 0xffff ;  /* 0x0000ffffff067424 */ /* 0x000fe200078e00ff */
[----:B------:R-:W-:Y:S01]  /*2fa0*/  PRMT R2, R2, 0x654, R3 ;  /* 0x0000065402027816 */ /* 0x000fe20000000003 */
[----:B------:R-:W-:Y:S02]  /*2fb0*/  IMAD.MOV.U32 R5, RZ, RZ, 0x4 ;  /* 0x00000004ff057424 */ /* 0x000fe400078e00ff */
[----:B------:R-:W-:Y:S01]  /*2fc0*/  IMAD.SHL.U32 R9, R11, 0x20, RZ ;  /* 0x000000200b097824 */ /* 0x000fe200078e00ff */
[----:B------:R-:W-:Y:S02]  /*2fd0*/  MOV R3, UR7 ;  /* 0x0000000700037c02 */ /* 0x000fe40008000f00 */
[-C--:B------:R-:W-:Y:S01]  /*2fe0*/  SHF.L.U32 R7, R6, R11.reuse, RZ ;  /* 0x0000000b06077219 */ /* 0x080fe200000006ff */
[----:B------:R1:W-:Y:S01]  /*2ff0*/  SYNCS.ARRIVE.TRANS64.RED RZ, [UR7], R5 ;  /* 0x00000005ffff79a7 */ /* 0x0003e20008000407 */
[----:B------:R-:W-:Y:S01]  /*3000*/  SHF.L.U32 R6, R4, R11, RZ ;  /* 0x0000000b04067219 */ /* 0x000fe200000006ff */
[----:B------:R1:W-:Y:S04]  /*3010*/  STS [UR37+0x120], R9 ;  /* 0x00012009ff007988 */ /* 0x0003e80008000825 */
[----:B------:R1:W-:Y:S04]  /*3020*/  STAS [R2.64], R11 ;  /* 0x0000000b02007dbd */ /* 0x0003e8000c0008ff */
[----:B------:R1:W-:Y:S04]  /*3030*/  ATOMS.OR RZ, [UR6+0x14], R7 ;  /* 0x00001407ffff798c */ /* 0x0003e8000b000006 */
[----:B------:R1:W-:Y:S04]  /*3040*/  ATOMS.OR RZ, [UR6+0x18], R6 ;  /* 0x00001806ffff798c */ /* 0x0003e8000b000006 */
[----:B------:R1:W-:Y:S02]  /*3050*/  ATOMS.XOR RZ, [UR6+0x10], R4 ;  /* 0x00001004ffff798c */ /* 0x0003e4000b800006 */
.L_x_58:
[----:B------:R-:W-:Y:S05]  /*3060*/  BSYNC B0 ;  /* 0x0000000000007941 */ /* 0x000fea0003800000 */
.L_x_57:
[----:B------:R-:W-:Y:S05]  /*3070*/  BRA.U UP0, `(.L_x_63) ;  /* 0x00000001006c7547 */ /* 0x000fea000b800000 */
[----:B------:R-:W-:-:S03]  /*3080*/  UMOV UR7, 0xffffffff ;  /* 0xffffffff00077882 */ /* 0x000fc60000000000 */
[----:B------:R-:W-:Y:S05]  /*3090*/  BRA.DIV UR7, `(.L_x_64) ;  /* 0x0000008607f87947 */ /* 0x000fea000b800000 */
[----:B------:R-:W-:-:S13]  /*30a0*/  ELECT P6, URZ, PT ;  /* 0x0000000000ff782f */ /* 0x000fda00038c0000 */
.L_x_164:
[----:B------:R-:W-:Y:S05]  /*30b0*/  @!P6 BRA `(.L_x_63) ;  /* 0x00000000005ce947 */ /* 0x000fea0003800000 */
[----:B-1----:R-:W1:Y:S02]  /*30c0*/  LDS R3, [UR6+0x10] ;  /* 0x00001006ff037984 */ /* 0x002e640008000800 */
[----:B-1----:R-:W-:-:S04]  /*30d0*/  SHF.L.U32 R3, R3, 0x1f, RZ ;  /* 0x0000001f03037819 */ /* 0x002fc800000006ff */
[----:B------:R-:W1:Y:S02]  /*30e0*/  SYNCS.PHASECHK.TRANS64.TRYWAIT P0, [UR6+0x8], R3 ;  /* 0x00000803ff0075a7 */ /* 0x000e640008001106 */
[----:B-1----:R-:W-:Y:S05]  /*30f0*/  @P0 BRA `(.L_x_65) ;  /* 0x0000000000080947 */ /* 0x002fea0003800000 */
[----:B------:R-:W1:Y:S02]  /*3100*/  SYNCS.PHASECHK.TRANS64.TRYWAIT P0, [UR6+0x8], R3 ;  /* 0x00000803ff0075a7 */ /* 0x000e640008001106 */
[----:B-1----:R-:W-:Y:S05]  /*3110*/  @!P0 BRA `(.L_x_66) ;  /* 0x0000008400f88947 */ /* 0x002fea0003800000 */
.L_x_65:
[----:B------:R-:W2:Y:S01]  /*3120*/  LDS R5, [UR37+0x120] ;  /* 0x00012025ff057984 */ /* 0x000ea20008000800 */
[----:B-1----:R-:W-:Y:S02]  /*3130*/  HFMA2 R2, -RZ, RZ, 0, 5.9604644775390625e-08 ;  /* 0x00000001ff027431 */ /* 0x002fe400000001ff */
[----:B------:R-:W-:Y:S01]  /*3140*/  IMAD.MOV.U32 R3, RZ, RZ, 0xffff ;  /* 0x0000ffffff037424 */ /* 0x000fe200078e00ff */
[----:B------:R-:W-:Y:S01]  /*3150*/  UPRMT UR7, UR4, 0x654, UR8 ;  /* 0x0000065404077896 */ /* 0x000fe20008000008 */
[----:B--2---:R-:W-:-:S03]  /*3160*/  IMAD.SHL.U32 R4, R5, 0x20, RZ ;  /* 0x0000002005047824 */ /* 0x004fc600078e00ff */
[-C--:B------:R-:W-:Y:S02]  /*3170*/  SHF.L.U32 R3, R3, R5.reuse, RZ ;  /* 0x0000000503037219 */ /* 0x080fe400000006ff */
[----:B------:R-:W-:Y:S01]  /*3180*/  SHF.L.U32 R5, R2, R5, RZ ;  /* 0x0000000502057219 */ /* 0x000fe200000006ff */
[----:B------:R2:W-:Y:S04]  /*3190*/  STS [UR37+0x120], R4 ;  /* 0x00012004ff007988 */ /* 0x0005e80008000825 */
[----:B------:R2:W-:Y:S04]  /*31a0*/  ATOMS.OR RZ, [UR6+0x14], R3 ;  /* 0x00001403ffff798c */ /* 0x0005e8000b000006 */
[----:B------:R2:W-:Y:S01]  /*31b0*/  ATOMS.OR RZ, [UR6+0x18], R5 ;  /* 0x00001805ffff798c */ /* 0x0005e2000b000006 */
[----:B------:R-:W-:Y:S03]  /*31c0*/  SYNCS.ARRIVE.TRANS64.RED.A1T0 RZ, [UR7], RZ ;  /* 0x000000ffffff79a7 */ /* 0x000fe60008100407 */
[----:B------:R2:W-:Y:S01]  /*31d0*/  ATOMS.XOR RZ, [UR6+0x10], R2 ;  /* 0x00001002ffff798c */ /* 0x0005e2000b800006 */
[----:B------:R-:W-:Y:S05]  /*31e0*/  BRA `(.L_x_63) ;  /* 0x0000000000107947 */ /* 0x000fea0003800000 */
.L_x_56:
[----:B------:R-:W-:-:S05]  /*31f0*/  MOV R2, 0xffffffff ;  /* 0xffffffff00027802 */ /* 0x000fca0000000f00 */
[----:B------:R1:W-:Y:S02]  /*3200*/  STS [UR37+0x120], R2 ;  /* 0x00012002ff007988 */ /* 0x0003e40008000825 */
[----:B-1----:R-:W-:Y:S02]  /*3210*/  MOV R2, 0x3230 ;  /* 0x0000323000027802 */ /* 0x002fe40000000f00 */
[----:B-----5:R-:W-:Y:S05]  /*3220*/  CALL.REL.NOINC `($__internal_1_$__cuda_sm10x_tcgen05_guardrail_trap_phase_invalid_during_alloc) ;  /* 0x0000008c009c7944 */ /* 0x020fea0003c00000 */
.L_x_63:
[----:B------:R-:W-:Y:S05]  /*3230*/  WARPSYNC.ALL ;  /* 0x0000000000007948 */ /* 0x000fea0003800000 */
[----:B------:R-:W3:Y:S01]  /*3240*/  S2UR UR7, SR_CgaCtaId ;  /* 0x00000000000779c3 */ /* 0x000ee20000008800 */
[----:B------:R-:W-:Y:S01]  /*3250*/  UMOV UR6, 0x400 ;  /* 0x0000040000067882 */ /* 0x000fe20000000000 */
[----:B------:R-:W-:-:S06]  /*3260*/  NOP ;  /* 0x0000000000007918 */ /* 0x000fcc0000000000 */
[----:B------:R-:W-:Y:S06]  /*3270*/  BAR.ARV 0x6, 0xa0 ;  /* 0x0182800000007b1d */ /* 0x000fec0000002000 */
[----:B------:R-:W4:Y:S01]  /*3280*/  LDCU UR8, c[0x0][0x38c] ;  /* 0x00007180ff0877ac */ /* 0x000f220008000800 */
[----:B------:R-:W-:Y:S01]  /*3290*/  LOP3.LUT R0, R0, 0xffff, RZ, 0xc0, !PT ;  /* 0x0000ffff00007812 */ /* 0x000fe200078ec0ff */
[----:B-1----:R-:W-:Y:S01]  /*32a0*/  IMAD.MOV.U32 R9, RZ, RZ, 0x1 ;  /* 0x00000001ff097424 */ /* 0x002fe200078e00ff */
[----:B------:R-:W-:Y:S01]  /*32b0*/  LOP3.LUT R8, R8, 0xffff, RZ, 0xc0, !PT ;  /* 0x0000ffff08087812 */ /* 0x000fe200078ec0ff */
[----:B------:R-:W-:Y:S01]  /*32c0*/  UMOV UR19, URZ ;  /* 0x000000ff00137c82 */ /* 0x000fe20008000000 */
[----:B------:R-:W-:Y:S01]  /*32d0*/  R2UR UR11, R0 ;  /* 0x00000000000b72ca */ /* 0x000fe200000e0000 */
[----:B------:R-:W-:Y:S01]  /*32e0*/  UMOV UR18, URZ ;  /* 0x000000ff00127c82 */ /* 0x000fe20008000000 */
[----:B------:R-:W-:Y:S01]  /*32f0*/  R2UR UR12, R8 ;  /* 0x00000000080c72ca */ /* 0x000fe200000e0000 */
[----:B------:R-:W-:Y:S01]  /*3300*/  IMAD.MOV.U32 R8, RZ, RZ, RZ ;  /* 0x000000ffff087224 */ /* 0x000fe200078e00ff */
[----:B------:R-:W-:Y:S01]  /*3310*/  UMOV UR17, URZ ;  /* 0x000000ff00117c82 */ /* 0x000fe20008000000 */
[----:B---3--:R-:W-:-:S02]  /*3320*/  ULEA UR7, UR7, UR6, 0x18 ;  /* 0x0000000607077291 */ /* 0x008fc4000f8ec0ff */
[----:B------:R-:W-:Y:S02]  /*3330*/  UISETP.NE.AND UP2, UPT, UR5, URZ, UPT ;  /* 0x000000ff0500728c */ /* 0x000fe4000bf45270 */
[----:B------:R-:W-:Y:S02]  /*3340*/  UIADD3 UR13, UPT, UPT, UR7, 0x10800, URZ ;  /* 0x00010800070d7890 */ /* 0x000fe4000fffe0ff */
[----:B------:R-:W-:Y:S02]  /*3350*/  UIADD3 UR14, UPT, UPT, UR7, 0x20800, URZ ;  /* 0x00020800070e7890 */ /* 0x000fe4000fffe0ff */
[----:B----4-:R-:W-:Y:S01]  /*3360*/  UIADD3 UR8, UPT, UPT, UR8, 0x3f, URZ ;  /* 0x0000003f08087890 */ /* 0x010fe2000fffe0ff */
[----:B--2---:R-:W1:Y:S01]  /*3370*/  LDS R2, [UR7+0x120] ;  /* 0x00012007ff027984 */ /* 0x004e620008000800 */
[----:B------:R-:W-:Y:S02]  /*3380*/  USHF.R.U32.HI UR13, URZ, 0x4, UR13 ;  /* 0x00000004ff0d7899 */ /* 0x000fe4000801160d */
[----:B------:R-:W-:-:S02]  /*3390*/  USHF.R.S32.HI UR6, URZ, 0x1f, UR8 ;  /* 0x0000001fff067899 */ /* 0x000fc40008011408 */
[----:B------:R-:W-:Y:S02]  /*33a0*/  USHF.R.U32.HI UR14, URZ, 0x4, UR14 ;  /* 0x00000004ff0e7899 */ /* 0x000fe4000801160e */
[----:B------:R-:W-:Y:S02]  /*33b0*/  ULEA.HI UR6, UR6, UR8, URZ, 0x6 ;  /* 0x0000000806067291 */ /* 0x000fe4000f8f30ff */
[----:B------:R-:W-:Y:S02]  /*33c0*/  ULOP3.LUT UR13, UR13, 0x3fff, URZ, 0xc0, !UPT ;  /* 0x00003fff0d0d7892 */ /* 0x000fe4000f8ec0ff */
[----:B------:R-:W-:Y:S02]  /*33d0*/  USHF.R.S32.HI UR6, URZ, 0x6, UR6 ;  /* 0x00000006ff067899 */ /* 0x000fe40008011406 */
[----:B------:R-:W-:Y:S02]  /*33e0*/  ULOP3.LUT UR14, UR14, 0x3fff, URZ, 0xc0, !UPT ;  /* 0x00003fff0e0e7892 */ /* 0x000fe4000f8ec0ff */
[----:B------:R-:W-:Y:S01]  /*33f0*/  UISETP.LT.AND UP0, UPT, UR6, 0x1, UPT ;  /* 0x000000010600788c */ /* 0x000fe2000bf01270 */
[----:B------:R-:W-:Y:S01]  /*3400*/  UMOV UR28, 0x0 ;  /* 0x00000000001c7882 */ /* 0x000fe20000000000 */
[----:B------:R-:W-:Y:S01]  /*3410*/  UMOV UR29, 0x10400010 ;  /* 0x10400010001d7882 */ /* 0x000fe20000000000 */
[----:B------:R-:W-:-:S02]  /*3420*/  ULOP3.LUT UR13, UR13, 0x10000, URZ, 0xfc, !UPT ;  /* 0x000100000d0d7892 */ /* 0x000fc4000f8efcff */
[----:B------:R-:W-:Y:S02]  /*3430*/  ULOP3.LUT UR14, UR14, 0x10000, URZ, 0xfc, !UPT ;  /* 0x000100000e0e7892 */ /* 0x000fe4000f8efcff */
[----:B------:R-:W-:Y:S01]  /*3440*/  USEL UR20, UR6, 0x1, !UP0 ;  /* 0x0000000106147887 */ /* 0x000fe2000c000000 */
[----:B------:R-:W-:Y:S01]  /*3450*/  UMOV UR26, 0x0 ;  /* 0x00000000001a7882 */ /* 0x000fe20000000000 */
[----:B------:R-:W-:Y:S01]  /*3460*/  UMOV UR27, 0x10400010 ;  /* 0x10400010001b7882 */ /* 0x000fe20000000000 */
[----:B------:R-:W-:Y:S01]  /*3470*/  UMOV UR24, 0x0 ;  /* 0x0000000000187882 */ /* 0x000fe20000000000 */
[----:B------:R-:W-:Y:S01]  /*3480*/  UMOV UR25, 0x10400010 ;  /* 0x1040001000197882 */ /* 0x000fe20000000000 */
[----:B------:R-:W-:Y:S01]  /*3490*/  UMOV UR22, 0x0 ;  /* 0x0000000000167882 */ /* 0x000fe20000000000 */
[----:B------:R-:W-:Y:S01]  /*34a0*/  UMOV UR23, 0x10400010 ;  /* 0x1040001000177882 */ /* 0x000fe20000000000 */
[----:B-1----:R-:W-:Y:S02]  /*34b0*/  R2UR UR21, R2 ;  /* 0x00000000021572ca */ /* 0x002fe400000e0000 */
[----:B------:R-:W-:-:S13]  /*34c0*/  CS2R R2, SRZ ;  /* 0x0000000000027805 */ /* 0x000fda000001ff00 */
.L_x_74:
[C---:B------:R-:W-:Y:S02]  /*34d0*/  LEA R0, R8.reuse, UR7, 0x3 ;  /* 0x0000000708007c11 */ /* 0x040fe4000f8e18ff */
[----:B------:R-:W-:Y:S02]  /*34e0*/  SHF.L.U32 R5, R3, 0x1f, RZ ;  /* 0x0000001f03057819 */ /* 0x000fe400000006ff */
[----:B------:R-:W-:Y:S02]  /*34f0*/  LEA R4, R8, UR7, 0x4 ;  /* 0x0000000708047c11 */ /* 0x000fe4000f8e20ff */
[----:B------:R-:W1:Y:S02]  /*3500*/  SYNCS.PHASECHK.TRANS64.TRYWAIT P0, [R0+URZ+0x90], R5 ;  /* 0x00009005000075a7 */ /* 0x000e6400080011ff */
[----:B-1-34-:R-:W-:Y:S05]  /*3510*/  @!P0 BRA `(.L_x_67) ;  /* 0x0000008400108947 */ /* 0x01afea0003800000 */
.L_x_165:
[----:B-1----:R-:W1:Y:S01]  /*3520*/  LDS.128 R4, [R4+0x100] ;  /* 0x0001000004047984 */ /* 0x002e620000000c00 */
[----:B------:R-:W-:Y:S02]  /*3530*/  VIADD R0, R0, 0xa0 ;  /* 0x000000a000007836 */ /* 0x000fe40000000000 */
[----:B------:R-:W-:Y:S01]  /*3540*/  VIADD R8, R8, 0x1 ;  /* 0x0000000108087836 */ /* 0x000fe20000000000 */
[----:B------:R-:W-:Y:S01]  /*3550*/  @!PT LDS RZ, [RZ] ;  /* 0x00000000fffff984 */ /* 0x000fe20000000800 */
[----:B------:R-:W-:Y:S01]  /*3560*/  @!PT LDS RZ, [RZ] ;  /* 0x00000000fffff984 */ /* 0x000fe20000000800 */
[----:B------:R-:W-:Y:S01]  /*3570*/  @!PT LDS RZ, [RZ] ;  /* 0x00000000fffff984 */ /* 0x000fe20000000800 */
[----:B------:R-:W-:Y:S01]  /*3580*/  @!PT LDS RZ, [RZ] ;  /* 0x00000000fffff984 */ /* 0x000fe20000000800 */
[----:B------:R2:W-:Y:S06]  /*3590*/  MEMBAR.ALL.CTA ;  /* 0x0000000000007992 */ /* 0x0005ec0000008000 */
[----:B--2---:R-:W2:Y:S01]  /*35a0*/  FENCE.VIEW.ASYNC.S ;  /* 0x00000000000073c6 */ /* 0x004ea20000000000 */
[----:B------:R-:W-:-:S04]  /*35b0*/  PRMT R0, RZ, 0x654, R0 ;  /* 0x00000654ff007816 */ /* 0x000fc80000000000 */
[----:B--2---:R2:W-:Y:S01]  /*35c0*/  SYNCS.ARRIVE.TRANS64.RED.A1T0 RZ, [R0+URZ], RZ ;  /* 0x000000ff00ff79a7 */ /* 0x0045e200081004ff */
[----:B-1----:R-:W-:Y:S01]  /*35d0*/  LOP3.LUT P1, RZ, R6, 0x1, RZ, 0xc0, !PT ;  /* 0x0000000106ff7812 */ /* 0x002fe2000782c0ff */
[----:B--2---:R-:W-:-:S12]  /*35e0*/  BRA.U UP2, `(.L_x_68) ;  /* 0x0000000502087547 */ /* 0x004fd8000b800000 */
[----:B------:R-:W1:Y:S01]  /*35f0*/  LDCU UR8, c[0x0][0x38c] ;  /* 0x00007180ff0877ac */ /* 0x000e620008000800 */
[----:B------:R-:W-:Y:S02]  /*3600*/  PLOP3.LUT P2, PT, PT, PT, PT, 0x80, 0x8 ;  /* 0x000000000008781c */ /* 0x000fe40003f4f070 */
[----:B------:R-:W-:Y:S01]  /*3610*/  SHF.L.U32 R5, R9, 0x1f, RZ ;  /* 0x0000001f09057819 */ /* 0x000fe200000006ff */
[----:B------:R-:W-:Y:S02]  /*3620*/  ULEA UR9, UR19, UR7, 0x3 ;  /* 0x0000000713097291 */ /* 0x000fe4000f8e18ff */
[----:B------:R-:W-:Y:S02]  /*3630*/  ULEA UR10, UR19, UR21, 0x8 ;  /* 0x00000015130a7291 */ /* 0x000fe4000f8e40ff */
[----:B-1----:R-:W-:-:S06]  /*3640*/  UISETP.GE.AND UP0, UPT, UR8, 0x1, UPT ;  /* 0x000000010800788c */ /* 0x002fcc000bf06270 */
[----:B------:R-:W-:-:S05]  /*3650*/  PLOP3.LUT P0, PT, PT, PT, UP0, 0x80, 0x8 ;  /* 0x000000000008781c */ /* 0x000fca0003f0f008 */
[----:B------:R-:W-:-:S08]  /*3660*/  @UP0 ULEA UR8, UR18, UR7, 0x3 ;  /* 0x0000000712080291 */ /* 0x000fd0000f8e18ff */
[----:B------:R-:W-:-:S04]  /*3670*/  @P0 SHF.L.U32 R0, R2, 0x1f, RZ ;  /* 0x0000001f02000819 */ /* 0x000fc800000006ff */
[----:B------:R1:W2:Y:S01]  /*3680*/  @P0 SYNCS.PHASECHK.TRANS64.TRYWAIT P2, [UR8], R0 ;  /* 0x00000000ff0005a7 */ /* 0x0002a20008041108 */
[----:B------:R-:W3:Y:S02]  /*3690*/  SYNCS.PHASECHK.TRANS64.TRYWAIT P0, [UR9+0xc0], R5 ;  /* 0x0000c005ff0075a7 */ /* 0x000ee40008001109 */
[----:B-123--:R-:W-:Y:S05]  /*36a0*/  @!P0 BRA `(.L_x_69) ;  /* 0x0000008000c08947 */ /* 0x00efea0003800000 */
.L_x_167:
[----:B------:R-:W-:Y:S01]  /*36b0*/  UMOV UR16, UR17 ;  /* 0x0000001100107c82 */ /* 0x000fe20008000000 */
[----:B------:R-:W-:Y:S05]  /*36c0*/  BRA.U !UP0, `(.L_x_70) ;  /* 0x0000000108c07547 */ /* 0x000fea000b800000 */
[----:B------:R-:W-:Y:S02]  /*36d0*/  UIADD3 UR16, UPT, UPT, UR20, UR17, URZ ;  /* 0x0000001114107290 */ /* 0x000fe4000fffe0ff */
[----:B------:R-:W-:Y:S01]  /*36e0*/  UPLOP3.LUT UP3, UPT, UPT, UPT, UPT, 0x40, 0x4 ;  /* 0x000000000004789c */ /* 0x000fe20003f6e870 */
[----:B------:R-:W-:Y:S01]  /*36f0*/  UMOV UR15, UR6 ;  /* 0x00000006000f7c82 */ /* 0x000fe20008000000 */
[----:B------:R-:W-:-:S09]  /*3700*/  UMOV UR46, UR18 ;  /* 0x00000012002e7c82 */ /* 0x000fd20008000000 */
.L_x_73:
[----:B--2---:R-:W-:Y:S01]  /*3710*/  ULEA UR8, UR46, UR7, 0x3 ;  /* 0x000000072e087291 */ /* 0x004fe2000f8e18ff */
[----:B---3--:R-:W-:Y:S11]  /*3720*/  @P2 BRA `(.L_x_71) ;  /* 0x00000000000c2947 */ /* 0x008ff60003800000 */
[----:B-1----:R-:W-:Y:S04]  /*3730*/  SHF.L.U32 R5, R2, 0x1f, RZ ;  /* 0x0000001f02057819 */ /* 0x002fe800000006ff */
[----:B------:R-:W1:Y:S02]  /*3740*/  SYNCS.PHASECHK.TRANS64.TRYWAIT P0, [UR8], R5 ;  /* 0x00000005ff0075a7 */ /* 0x000e640008001108 */
[----:B-1----:R-:W-:Y:S05]  /*3750*/  @!P0 BRA `(.L_x_72) ;  /* 0x0000008000ac8947 */ /* 0x002fea0003800000 */
.L_x_71:
[----:B------:R-:W-:Y:S01]  /*3760*/  UISETP.NE.AND UP0, UPT, UR15, 0x1, UPT ;  /* 0x000000010f00788c */ /* 0x000fe2000bf05270 */
[----:B------:R-:W-:Y:S01]  /*3770*/  PLOP3.LUT P2, PT, PT, PT, PT, 0x80, 0x8 ;  /* 0x000000000008781c */ /* 0x000fe20003f4f070 */
[----:B------:R-:W-:Y:S02]  /*3780*/  UIADD3 UR18, UPT, UPT, UR46, 0x1, URZ ;  /* 0x000000012e127890 */ /* 0x000fe4000fffe0ff */
[----:B------:R-:W-:Y:S02]  /*3790*/  ULEA UR32, UR46, UR14, 0xa ;  /* 0x0000000e2e207291 */ /* 0x000fe4000f8e50ff */
[----:B------:R-:W-:Y:S01]  /*37a0*/  UISETP.NE.AND UP1, UPT, UR18, 0x4, UPT ;  /* 0x000000041200788c */ /* 0x000fe2000bf25270 */
[----:B------:R-:W-:Y:S01]  /*37b0*/  PLOP3.LUT P0, PT, PT, PT, UP0, 0x80, 0x8 ;  /* 0x000000000008781c */ /* 0x000fe20003f0f008 */
[----:B------:R-:W-:Y:S02]  /*37c0*/  UIADD3 UR44, UPT, UPT, UR32, 0x2, URZ ;  /* 0x00000002202c7890 */ /* 0x000fe4000fffe0ff */
[----:B------:R-:W-:Y:S02]  /*37d0*/  USEL UR31, URZ, 0x1, UP1 ;  /* 0x00000001ff1f7887 */ /* 0x000fe40008800000 */
[----:B------:R-:W-:Y:S02]  /*37e0*/  USEL UR18, UR18, URZ, UP1 ;  /* 0x000000ff12127287 */ /* 0x000fe40008800000 */
[----:B------:R-:W-:Y:S02]  /*37f0*/  UIADD3 UR40, UPT, UPT, UR32, 0x4, URZ ;  /* 0x0000000420287890 */ /* 0x000fe4000fffe0ff */
[----:B------:R-:W-:Y:S01]  /*3800*/  @UP0 ULEA UR30, UR18, UR7, 0x3 ;  /* 0x00000007121e0291 */ /* 0x000fe2000f8e18ff */
[----:B------:R-:W-:Y:S01]  /*3810*/  LOP3.LUT R2, R2, UR31, RZ, 0x3c, !PT ;  /* 0x0000001f02027c12 */ /* 0x000fe2000f8e3cff */
[----:B------:R-:W-:Y:S02]  /*3820*/  UIADD3 UR36, UPT, UPT, UR32, 0x6, URZ ;  /* 0x0000000620247890 */ /* 0x000fe4000fffe0ff */
[----:B------:R-:W-:Y:S01]  /*3830*/  UIADD3 UR8, UPT, UPT, UR8, 0x20, URZ ;  /* 0x0000002008087890 */ /* 0x000fe2000fffe0ff */
[----:B-1----:R-:W-:Y:S01]  /*3840*/  @P0 SHF.L.U32 R0, R2, 0x1f, RZ ;  /* 0x0000001f02000819 */ /* 0x002fe200000006ff */
[----:B------:R-:W-:Y:S02]  /*3850*/  UIADD3 UR17, UPT, UPT, UR17, 0x1, URZ ;  /* 0x0000000111117890 */ /* 0x000fe4000fffe0ff */
[----:B------:R-:W-:Y:S01]  /*3860*/  UIADD3 UR15, UPT, UPT, UR15, -0x1, URZ ;  /* 0xffffffff0f0f7890 */ /* 0x000fe2000fffe0ff */
[----:B------:R2:W3:Y:S01]  /*3870*/  @P0 SYNCS.PHASECHK.TRANS64.TRYWAIT P2, [UR30], R0 ;  /* 0x00000000ff0005a7 */ /* 0x0004e2000804111e */
[----:B------:R-:W-:Y:S02]  /*3880*/  ULEA UR30, UR46, UR13, 0xa ;  /* 0x0000000d2e1e7291 */ /* 0x000fe4000f8e50ff */
[----:B------:R-:W-:Y:S02]  /*3890*/  UISETP.NE.AND UP0, UPT, UR17, UR16, UPT ;  /* 0x000000101100728c */ /* 0x000fe4000bf05270 */
[----:B------:R-:W-:Y:S02]  /*38a0*/  UIADD3 UR42, UPT, UPT, UR30, 0x2, URZ ;  /* 0x000000021e2a7890 */ /* 0x000fe4000fffe0ff */
[----:B------:R-:W-:Y:S02]  /*38b0*/  UIADD3 UR38, UPT, UPT, UR30, 0x4, URZ ;  /* 0x000000041e267890 */ /* 0x000fe4000fffe0ff */
[----:B------:R-:W-:Y:S01]  /*38c0*/  UIADD3 UR34, UPT, UPT, UR30, 0x6, URZ ;  /* 0x000000061e227890 */ /* 0x000fe2000fffe0ff */
[----:B------:R-:W-:Y:S01]  /*38d0*/  UMOV UR33, 0x40004040 ;  /* 0x4000404000217882 */ /* 0x000fe20000000000 */
[----:B------:R-:W-:Y:S01]  /*38e0*/  UMOV UR31, 0x40004040 ;  /* 0x40004040001f7882 */ /* 0x000fe20000000000 */
[----:B------:R-:W-:Y:S01]  /*38f0*/  UMOV UR45, 0x40004040 ;  /* 0x40004040002d7882 */ /* 0x000fe20000000000 */
[----:B------:R2:W-:Y:S01]  /*3900*/  UTCHMMA.2CTA gdesc[UR30], gdesc[UR32], tmem[UR10], tmem[UR28], idesc[UR29], UP3 ;  /* 0x00ff1c201e0075ea */ /* 0x0005e20009a0000a */
[----:B------:R-:W-:Y:S01]  /*3910*/  UPLOP3.LUT UP3, UPT, UPT, UPT, UPT, 0x80, 0x8 ;  /* 0x000000000008789c */ /* 0x000fe20003f6f070 */
[----:B------:R-:W-:Y:S01]  /*3920*/  UMOV UR43, 0x40004040 ;  /* 0x40004040002b7882 */ /* 0x000fe20000000000 */
[----:B------:R-:W-:Y:S01]  /*3930*/  UMOV UR41, 0x40004040 ;  /* 0x4000404000297882 */ /* 0x000fe20000000000 */
[----:B------:R2:W-:Y:S01]  /*3940*/  UTCHMMA.2CTA gdesc[UR42], gdesc[UR44], tmem[UR10], tmem[UR26], idesc[UR27], UPT ;  /* 0x00ff1a2c2a0075ea */ /* 0x0005e2000ba0000a */
[----:B------:R-:W-:Y:S01]  /*3950*/  UMOV UR39, 0x40004040 ;  /* 0x4000404000277882 */ /* 0x000fe20000000000 */
[----:B------:R-:W-:Y:S01]  /*3960*/  UMOV UR37, 0x40004040 ;  /* 0x4000404000257882 */ /* 0x000fe20000000000 */
[----:B------:R-:W-:Y:S01]  /*3970*/  UMOV UR35, 0x40004040 ;  /* 0x4000404000237882 */ /* 0x000fe20000000000 */
[----:B------:R2:W-:Y:S01]  /*3980*/  UTCHMMA.2CTA gdesc[UR38], gdesc[UR40], tmem[UR10], tmem[UR24], idesc[UR25], UPT ;  /* 0x00ff1828260075ea */ /* 0x0005e2000ba0000a */
[----:B------:R2:W-:Y:S01]  /*3990*/  UTCHMMA.2CTA gdesc[UR34], gdesc[UR36], tmem[UR10], tmem[UR22], idesc[UR23], UPT ;  /* 0x00ff1624220075ea */ /* 0x0005e2000ba0000a */
[----:B------:R2:W-:Y:S01]  /*39a0*/  UTCBAR.2CTA.MULTICAST [UR8], URZ, UR12 ;  /* 0x000000ff080073e9 */ /* 0x0005e2000820080c */
[----:B------:R-:W-:Y:S01]  /*39b0*/  UMOV UR46, UR18 ;  /* 0x00000012002e7c82 */ /* 0x000fe20008000000 */
[----:B------:R-:W-:Y:S05]  /*39c0*/  BRA.U UP0, `(.L_x_73) ;  /* 0xfffffffd00507547 */ /* 0x000fea000b83ffff */
.L_x_70:
[----:B------:R-:W-:Y:S01]  /*39d0*/  UIADD3 UR9, UPT, UPT, UR9, 0xb0, URZ ;  /* 0x000000b009097890 */ /* 0x000fe2000fffe0ff */
[----:B------:R-:W-:-:S08]  /*39e0*/  UMOV UR17, UR16 ;  /* 0x0000001000117c82 */ /* 0x000fd00008000000 */
[----:B------:R4:W-:Y:S01]  /*39f0*/  UTCBAR.2CTA.MULTICAST [UR9], URZ, UR11 ;  /* 0x000000ff090073e9 */ /* 0x0009e2000820080b */
[----:B------:R-:W-:Y:S02]  /*3a00*/  NOP ;  /* 0x0000000000007918 */ /* 0x000fe40000000000 */
.L_x_68:
[----:B------:R-:W-:Y:S01]  /*3a10*/  UIADD3 UR19, UPT, UPT, UR19, 0x1, URZ ;  /* 0x0000000113137890 */ /* 0x000fe2000fffe0ff */
[----:B------:R-:W-:-:S03]  /*3a20*/  ISETP.NE.AND P0, PT, R8, 0x2, PT ;  /* 0x000000020800780c */ /* 0x000fc60003f05270 */
[----:B------:R-:W-:Y:S01]  /*3a30*/  UISETP.NE.AND UP0, UPT, UR19, 0x2, UPT ;  /* 0x000000021300788c */ /* 0x000fe2000bf05270 */
[----:B-12---:R-:W-:Y:S02]  /*3a40*/  SEL R0, RZ, 0x1, P0 ;  /* 0x00000001ff007807 */ /* 0x006fe40000000000 */
[----:B------:R-:W-:Y:S01]  /*3a50*/  SEL R8, R8, RZ, P0 ;  /* 0x000000ff08087207 */ /* 0x000fe20000000000 */
[----:B------:R-:W-:Y:S01]  /*3a60*/  USEL UR8, URZ, 0x1, UP0 ;  /* 0x00000001ff087887 */ /* 0x000fe20008000000 */
[----:B------:R-:W-:Y:S01]  /*3a70*/  LOP3.LUT R3, R3, R0, RZ, 0x3c, !PT ;  /* 0x0000000003037212 */ /* 0x000fe200078e3cff */
[----:B------:R-:W-:-:S04]  /*3a80*/  USEL UR19, UR19, URZ, UP0 ;  /* 0x000000ff13137287 */ /* 0x000fc80008000000 */
[----:B------:R-:W-:Y:S01]  /*3a90*/  LOP3.LUT R9, R9, UR8, RZ, 0x3c, !PT ;  /* 0x0000000809097c12 */ /* 0x000fe2000f8e3cff */
[----:B------:R-:W-:Y:S07]  /*3aa0*/  @P1 BRA `(.L_x_74) ;  /* 0xfffffff800881947 */ /* 0x000fee000383ffff */
[----:B------:R-:W1:Y:S01]  /*3ab0*/  S2UR UR6, SR_CgaCtaId ;  /* 0x00000000000679c3 */ /* 0x000e620000008800 */
[----:B------:R-:W-:Y:S01]  /*3ac0*/  ELECT P0, URZ, PT ;  /* 0x0000000000ff782f */ /* 0x000fe20003800000 */
[----:B------:R-:W-:Y:S01]  /*3ad0*/  HFMA2 R0, -RZ, RZ, 0, 5.9604644775390625e-08 ;  /* 0x00000001ff007431 */ /* 0x000fe200000001ff */
[----:B------:R-:W-:-:S05]  /*3ae0*/  UMOV UR8, 0x40 ;  /* 0x0000004000087882 */ /* 0x000fca0000000000 */
[----:B------:R-:W-:Y:S01]  /*3af0*/  UVIRTCOUNT.DEALLOC.SMPOOL 0x80 ;  /* 0x000000800000784c */ /* 0x000fe20000000000 */
[----:B------:R-:W-:Y:S02]  /*3b00*/  UISETP.NE.AND UP0, UPT, UR5, URZ, UPT ;  /* 0x000000ff0500728c */ /* 0x000fe4000bf05270 */
[----:B-1----:R-:W-:-:S09]  /*3b10*/  ULEA UR6, UR6, UR8, 0x18 ;  /* 0x0000000806067291 */ /* 0x002fd2000f8ec0ff */
[----:B------:R1:W-:Y:S01]  /*3b20*/  @P0 STS.U8 [UR6+0x1c], R0 ;  /* 0x00001c00ff000988 */ /* 0x0003e20008000006 */
[----:B------:R-:W-:Y:S05]  /*3b30*/  BRA.U UP0, `(.L_x_75) ;  /* 0x0000000100587547 */ /* 0x000fea000b800000 */
[----:B------:R-:W-:Y:S01]  /*3b40*/  UIADD3 UR8, UPT, UPT, UR7, 0xc0, URZ ;  /* 0x000000c007087890 */ /* 0x000fe2000fffe0ff */
[----:B------:R-:W-:-:S03]  /*3b50*/  SHF.L.U32 R3, R9, 0x1f, RZ ;  /* 0x0000001f09037819 */ /* 0x000fc600000006ff */
[----:B------:R-:W-:-:S09]  /*3b60*/  ULEA UR5, UR19, UR8, 0x3 ;  /* 0x0000000813057291 */ /* 0x000fd2000f8e18ff */
[----:B------:R-:W2:Y:S02]  /*3b70*/  SYNCS.PHASECHK.TRANS64.TRYWAIT P0, [UR5], R3 ;  /* 0x00000003ff0075a7 */ /* 0x000ea40008001105 */
[----:B--2---:R-:W-:Y:S05]  /*3b80*/  @!P0 BRA `(.L_x_76) ;  /* 0x0000007c00b88947 */ /* 0x004fea0003800000 */
.L_x_170:
[----:B----4-:R-:W-:-:S04]  /*3b90*/  UIADD3 UR9, UPT, UPT, UR19, 0x1, URZ ;  /* 0x0000000113097890 */ /* 0x010fc8000fffe0ff */
[----:B------:R-:W-:-:S04]  /*3ba0*/  UISETP.NE.AND UP1, UPT, UR9, 0x2, UPT ;  /* 0x000000020900788c */ /* 0x000fc8000bf25270 */
[----:B------:R-:W-:Y:S02]  /*3bb0*/  USEL UR5, URZ, 0x1, UP1 ;  /* 0x00000001ff057887 */ /* 0x000fe40008800000 */
[----:B------:R-:W-:-:S04]  /*3bc0*/  USEL UR9, UR9, URZ, UP1 ;  /* 0x000000ff09097287 */ /* 0x000fc80008800000 */
[----:B------:R-:W-:Y:S01]  /*3bd0*/  ULEA UR9, UR9, UR8, 0x3 ;  /* 0x0000000809097291 */ /* 0x000fe2000f8e18ff */
[----:B-1----:R-:W-:-:S04]  /*3be0*/  LOP3.LUT R3, R9, UR5, RZ, 0x3c, !PT ;  /* 0x0000000509037c12 */ /* 0x002fc8000f8e3cff */
[----:B------:R-:W-:Y:S01]  /*3bf0*/  SHF.L.U32 R3, R3, 0x1f, RZ ;  /* 0x0000001f03037819 */ /* 0x000fe200000006ff */
[----:B------:R-:W-:-:S04]  /*3c00*/  IMAD.U32 R0, RZ, RZ, UR9 ;  /* 0x00000009ff007e24 */ /* 0x000fc8000f8e00ff */
[----:B------:R1:W2:Y:S03]  /*3c10*/  SYNCS.PHASECHK.TRANS64.TRYWAIT P0, [R0+URZ], R3 ;  /* 0x00000003000075a7 */ /* 0x0002a600080011ff */
[----:B--2---:R-:W-:Y:S05]  /*3c20*/  @!P0 NANOSLEEP.SYNCS 0x989680 ;  /* 0x009896800000895d */ /* 0x004fea0003900000 */
[----:B------:R-:W2:Y:S02]  /*3c30*/  @!P0 SYNCS.PHASECHK.TRANS64 P0, [R0+URZ], R3 ;  /* 0x00000003000085a7 */ /* 0x000ea400080010ff */
[----:B--2---:R-:W-:Y:S05]  /*3c40*/  @P0 BRA `(.L_x_77) ;  /* 0x0000000000200947 */ /* 0x004fea0003800000 */
.L_x_78:
[----:B--2---:R2:W4:Y:S02]  /*3c50*/  SYNCS.PHASECHK.TRANS64.TRYWAIT P0, [R0+URZ], R3 ;  /* 0x00000003000075a7 */ /* 0x00452400080011ff */
[----:B----4-:R-:W-:Y:S05]  /*3c60*/  @!P0 NANOSLEEP.SYNCS 0x989680 ;  /* 0x009896800000895d */ /* 0x010fea0003900000 */
[----:B------:R-:W4:Y:S02]  /*3c70*/  @!P0 SYNCS.PHASECHK.TRANS64 P0, [R0+URZ], R3 ;  /* 0x00000003000085a7 */ /* 0x000f2400080010ff */
[----:B----4-:R-:W-:Y:S05]  /*3c80*/  @!P0 BRA `(.L_x_78) ;  /* 0xfffffffc00f08947 */ /* 0x010fea000383ffff */
[----:B------:R-:W-:Y:S05]  /*3c90*/  BRA `(.L_x_77) ;  /* 0x00000000000c7947 */ /* 0x000fea0003800000 */
.L_x_75:
[----:B------:R-:W-:-:S04]  /*3ca0*/  UIADD3 UR5, UPT, UPT, UR7, 0xf0, URZ ;  /* 0x000000f007057890 */ /* 0x000fc8000fffe0ff */
[----:B------:R-:W-:-:S09]  /*3cb0*/  UPRMT UR5, UR4, 0x654, UR5 ;  /* 0x0000065404057896 */ /* 0x000fd20008000005 */
[----:B------:R-:W-:Y:S03]  /*3cc0*/  SYNCS.ARRIVE.TRANS64.RED.A1T0 RZ, [UR5], RZ ;  /* 0x000000ffffff79a7 */ /* 0x000fe60008100405 */
.L_x_77:
[----:B-12---:R-:W-:Y:S01]  /*3cd0*/  SHF.L.U32 R3, RZ, 0x1f, RZ ;  /* 0x0000001fff037819 */ /* 0x006fe200000006ff */
[----:B------:R-:W-:Y:S01]  /*3ce0*/  UIADD3 UR5, UPT, UPT, UR7, 0xf0, URZ ;  /* 0x000000f007057890 */ /* 0x000fe2000fffe0ff */
[----:B------:R-:W-:Y:S02]  /*3cf0*/  PLOP3.LUT P0, PT, PT, PT, UP0, 0x80, 0x8 ;  /* 0x000000000008781c */ /* 0x000fe40003f0f008 */
[----:B------:R-:W1:Y:S02]  /*3d00*/  SYNCS.PHASECHK.TRANS64.TRYWAIT P1, [UR7+0xf0], R3 ;  /* 0x0000f003ff0075a7 */ /* 0x000e640008021107 */
[----:B-1----:R-:W-:Y:S09]  /*3d10*/  @!P1 BRA `(.L_x_79) ;  /* 0x0000007c006c9947 */ /* 0x002ff20003800000 */
.L_x_172:
[----:B------:R-:W-:Y:S01]  /*3d20*/  @!UP0 UPRMT UR5, UR4, 0x654, UR5 ;  /* 0x0000065404058896 */ /* 0x000fe20008000005 */
[----:B------:R-:W-:Y:S02]  /*3d30*/  UMOV UR8, 0xffff ;  /* 0x0000ffff00087882 */ /* 0x000fe40000000000 */
[----:B------:R-:W-:-:S06]  /*3d40*/  UMOV UR4, 0x1 ;  /* 0x0000000100047882 */ /* 0x000fcc0000000000 */
[----:B------:R-:W-:Y:S01]  /*3d50*/  @!P0 SYNCS.ARRIVE.TRANS64.RED.A1T0 RZ, [UR5], RZ ;  /* 0x000000ffffff89a7 */ /* 0x000fe20008100405 */
[----:B------:R-:W-:Y:S01]  /*3d60*/  NOP ;  /* 0x0000000000007918 */ /* 0x000fe20000000000 */
[----:B-1----:R-:W1:Y:S01]  /*3d70*/  LDS R0, [UR6+0x14] ;  /* 0x00001406ff007984 */ /* 0x002e620008000800 */
[----:B------:R-:W-:-:S04]  /*3d80*/  ULOP3.LUT UR5, UR21, 0xffff, URZ, 0xc0, !UPT ;  /* 0x0000ffff15057892 */ /* 0x000fc8000f8ec0ff */
[----:B------:R-:W-:-:S04]  /*3d90*/  USHF.R.U32.HI UR5, URZ, 0x5, UR5 ;  /* 0x00000005ff057899 */ /* 0x000fc80008011605 */
[----:B------:R-:W-:Y:S02]  /*3da0*/  USHF.L.U32 UR8, UR8, UR5, URZ ;  /* 0x0000000508087299 */ /* 0x000fe400080006ff */
[----:B------:R-:W-:-:S04]  /*3db0*/  USHF.L.U32 UR4, UR4, UR5, URZ ;  /* 0x0000000504047299 */ /* 0x000fc800080006ff */
[----:B-1----:R-:W-:-:S04]  /*3dc0*/  LOP3.LUT R0, R0, UR8, RZ, 0xc0, !PT ;  /* 0x0000000800007c12 */ /* 0x002fc8000f8ec0ff */
[----:B------:R-:W-:-:S13]  /*3dd0*/  ISETP.NE.AND P0, PT, R0, UR8, PT ;  /* 0x0000000800007c0c */ /* 0x000fda000bf05270 */
[----:B------:R-:W-:Y:S05]  /*3de0*/  @P0 BRA `(.L_x_80) ;  /* 0x0000000000580947 */ /* 0x000fea0003800000 */
[----:B------:R-:W1:Y:S02]  /*3df0*/  LDS R0, [UR6+0x18] ;  /* 0x00001806ff007984 */ /* 0x000e640008000800 */
[----:B-1----:R-:W-:-:S04]  /*3e00*/  LOP3.LUT R0, R0, UR4, RZ, 0xc0, !PT ;  /* 0x0000000400007c12 */ /* 0x002fc8000f8ec0ff */
[----:B------:R-:W-:-:S13]  /*3e10*/  ISETP.NE.AND P0, PT, R0, UR4, PT ;  /* 0x0000000400007c0c */ /* 0x000fda000bf05270 */
[----:B------:R-:W-:Y:S05]  /*3e20*/  @P0 BRA `(.L_x_81) ;  /* 0x00000000003c0947 */ /* 0x000fea0003800000 */
[----:B------:R-:W1:Y:S01]  /*3e30*/  S2R R2, SR_LANEID ;  /* 0x0000000000027919 */ /* 0x000e620000000000 */
[----:B------:R-:W-:Y:S01]  /*3e40*/  ULOP3.LUT UR8, URZ, UR8, URZ, 0x33, !UPT ;  /* 0x00000008ff087292 */ /* 0x000fe2000f8e33ff */
[----:B------:R-:W-:Y:S01]  /*3e50*/  LOP3.LUT R4, RZ, UR4, RZ, 0x33, !PT ;  /* 0x00000004ff047c12 */ /* 0x000fe2000f8e33ff */
[----:B------:R-:W-:Y:S02]  /*3e60*/  VOTEU.ANY UR7, UPT, PT ;  /* 0x0000000000077886 */ /* 0x000fe400038e0100 */
[----:B------:R-:W-:Y:S01]  /*3e70*/  UFLO.U32 UR7, UR7 ;  /* 0x00000007000772bd */ /* 0x000fe200080e0000 */
[----:B------:R-:W2:Y:S01]  /*3e80*/  REDUX UR4, R4 ;  /* 0x00000000040473c4 */ /* 0x000ea20000000000 */
[----:B------:R-:W-:-:S06]  /*3e90*/  IMAD.U32 R0, RZ, RZ, UR8 ;  /* 0x00000008ff007e24 */ /* 0x000fcc000f8e00ff */
[----:B------:R1:W-:Y:S01]  /*3ea0*/  UTCATOMSWS.AND URZ, UR8 ;  /* 0x0000000800ff79e3 */ /* 0x0003e20008000000 */
[----:B------:R-:W3:Y:S01]  /*3eb0*/  REDUX UR5, R0 ;  /* 0x00000000000573c4 */ /* 0x000ee20000000000 */
[----:B-1----:R-:W-:Y:S01]  /*3ec0*/  ISETP.EQ.U32.AND P0, PT, R2, UR7, PT ;  /* 0x0000000702007c0c */ /* 0x002fe2000bf02070 */
[----:B--2---:R-:W-:Y:S01]  /*3ed0*/  IMAD.U32 R2, RZ, RZ, UR4 ;  /* 0x00000004ff027e24 */ /* 0x004fe2000f8e00ff */
[----:B---3--:R-:W-:-:S11]  /*3ee0*/  MOV R3, UR5 ;  /* 0x0000000500037c02 */ /* 0x008fd60008000f00 */
[----:B------:R1:W-:Y:S04]  /*3ef0*/  @P0 ATOMS.AND RZ, [UR6+0x14], R3 ;  /* 0x00001403ffff098c */ /* 0x0003e8000a800006 */
[----:B------:R1:W-:Y:S01]  /*3f00*/  @P0 ATOMS.AND RZ, [UR6+0x18], R2 ;  /* 0x00001802ffff098c */ /* 0x0003e2000a800006 */
[----:B------:R-:W-:Y:S05]  /*3f10*/  BRA `(.L_x_82) ;  /* 0x0000000000147947 */ /* 0x000fea0003800000 */
.L_x_81:
[----:B------:R-:W-:Y:S02]  /*3f20*/  MOV R2, 0x3f40 ;  /* 0x00003f4000027802 */ /* 0x000fe40000000f00 */
[----:B---345:R-:W-:Y:S05]  /*3f30*/  CALL.REL.NOINC `($__internal_0_$__cuda_sm10x_tcgen05_guardrail_trap_col_being_dealloced_not_returned_by_alloc) ;  /* 0x00000080004c7944 */ /* 0x038fea0003c00000 */
[----:B------:R-:W-:Y:S05]  /*3f40*/  BRA `(.L_x_82) ;  /* 0x0000000000087947 */ /* 0x000fea0003800000 */
.L_x_80:
[----:B------:R-:W-:Y:S02]  /*3f50*/  MOV R2, 0x3f70 ;  /* 0x00003f7000027802 */ /* 0x000fe40000000f00 */
[----:B---345:R-:W-:Y:S05]  /*3f60*/  CALL.REL.NOINC `($__internal_2_$__cuda_sm10x_tcgen05_guardrail_trap_unallocated_columns_being_dealloced) ;  /* 0x0000008000587944 */ /* 0x038fea0003c00000 */
.L_x_82:
[----:B------:R-:W-:Y:S01]  /*3f70*/  NOP ;  /* 0x0000000000007918 */ /* 0x000fe20000000000 */
[----:B----4-:R-:W-:Y:S05]  /*3f80*/  EXIT ;  /* 0x000000000000794d */ /* 0x010fea0003800000 */
.L_x_55:
[----:B------:R-:W-:-:S09]  /*3f90*/  UISETP.NE.OR UP5, UPT, UR10, 0x3, !UP5 ;  /* 0x000000030a00788c */ /* 0x000fd2000efa5670 */
[----:B------:R-:W-:Y:S05]  /*3fa0*/  BRA.U UP5, `(.L_x_83) ;  /* 0x0000001105147547 */ /* 0x000fea000b800000 */
[----:B------:R-:W1:Y:S01]  /*3fb0*/  LDC R0, c[0x0][0xb30] ;  /* 0x0002cc00ff007b82 */ /* 0x000e620000000800 */
[----:B------:R-:W2:Y:S01]  /*3fc0*/  LDCU.64 UR8, c[0x0][0x888] ;  /* 0x00011100ff0877ac */ /* 0x000ea20008000a00 */
[----:B------:R-:W-:Y:S02]  /*3fd0*/  HFMA2 R29, -RZ, RZ, 0, 0 ;  /* 0x00000000ff1d7431 */ /* 0x000fe400000001ff */
[----:B------:R-:W-:Y:S01]  /*3fe0*/  IMAD.MOV.U32 R31, RZ, RZ, 0x1 ;  /* 0x00000001ff1f7424 */ /* 0x000fe200078e00ff */
[----:B------:R-:W-:Y:S01]  /*3ff0*/  MOV R23, 0x4000 ;  /* 0x0000400000177802 */ /* 0x000fe20000000f00 */
[----:B------:R-:W3:Y:S01]  /*4000*/  LDCU.64 UR4, c[0x0][0x890] ;  /* 0x00011200ff0477ac */ /* 0x000ee20008000a00 */
[----:B------:R-:W-:Y:S01]  /*4010*/  IMAD.MOV.U32 R30, RZ, RZ, RZ ;  /* 0x000000ffff1e7224 */ /* 0x000fe200078e00ff */
[----:B------:R-:W4:Y:S01]  /*4020*/  LDC R19, c[0x0][0x370] ;  /* 0x0000dc00ff137b82 */ /* 0x000f220000000800 */
[----:B------:R-:W-:Y:S01]  /*4030*/  UMOV UR7, 0x400 ;  /* 0x0000040000077882 */ /* 0x000fe20000000000 */
[----:B------:R-:W-:-:S02]  /*4040*/  UPLOP3.LUT UP1, UPT, UPT, UPT, UPT, 0x40, 0x4 ;  /* 0x000000000004789c */ /* 0x000fc40003f2e870 */
[----:B------:R-:W-:-:S04]  /*4050*/  ULEA UR7, UR37, UR7, 0x18 ;  /* 0x0000000725077291 */ /* 0x000fc8000f8ec0ff */
[----:B------:R-:W4:Y:S01]  /*4060*/  LDC R2, c[0x0][0xb0c] ;  /* 0x0002c300ff027b82 */ /* 0x000f220000000800 */
[----:B------:R-:W-:Y:S02]  /*4070*/  UIADD3 UR13, UPT, UPT, UR7, 0x58, URZ ;  /* 0x00000058070d7890 */ /* 0x000fe4000fffe0ff */
[----:B--2---:R-:W-:Y:S02]  /*4080*/  UISETP.NE.U32.AND UP2, UPT, UR8, URZ, UPT ;  /* 0x000000ff0800728c */ /* 0x004fe4000bf45070 */
[----:B------:R-:W-:Y:S02]  /*4090*/  UIADD3 UR33, UPT, UPT, UR7, 0x40, URZ ;  /* 0x0000004007217890 */ /* 0x000fe4000fffe0ff */
[----:B---3--:R-:W-:Y:S01]  /*40a0*/  UISETP.NE.U32.AND UP3, UPT, UR4, URZ, UPT ;  /* 0x000000ff0400728c */ /* 0x008fe2000bf65070 */
[----:B------:R-:W2:Y:S01]  /*40b0*/  LDC R18, c[0x0][0xb20] ;  /* 0x0002c800ff127b82 */ /* 0x000ea20000000800 */
[----:B-1----:R-:W-:Y:S01]  /*40c0*/  ISETP.NE.AND P1, PT, R0, 0x1, PT ;  /* 0x000000010000780c */ /* 0x002fe20003f25270 */
[----:B------:R-:W-:-:S02]  /*40d0*/  UISETP.NE.AND.EX UP2, UPT, UR9, URZ, UPT, UP2 ;  /* 0x000000ff0900728c */ /* 0x000fc4000bf45320 */
[----:B------:R-:W-:Y:S02]  /*40e0*/  UIADD3 UR25, UPT, UPT, UR7, 0x48, URZ ;  /* 0x0000004807197890 */ /* 0x000fe4000fffe0ff */
[----:B------:R-:W-:Y:S02]  /*40f0*/  UIADD3 UR17, UPT, UPT, UR7, 0x50, URZ ;  /* 0x0000005007117890 */ /* 0x000fe4000fffe0ff */
[----:B------:R-:W1:Y:S01]  /*4100*/  LDC.64 R32, c[0x0][0x348] ;  /* 0x0000d200ff207b82 */ /* 0x000e620000000a00 */
[----:B------:R-:W-:Y:S02]  /*4110*/  UPRMT UR13, UR37, 0x654, UR13 ;  /* 0x00000654250d7896 */ /* 0x000fe4000800000d */
[----:B------:R-:W-:-:S05]  /*4120*/  UISETP.NE.AND.EX UP3, UPT, UR5, URZ, UPT, UP3 ;  /* 0x000000ff0500728c */ /* 0x000fca000bf65330 */
[----:B------:R-:W3:Y:S08]  /*4130*/  LDC.64 R16, c[0x0][0xb10] ;  /* 0x0002c400ff107b82 */ /* 0x000ef00000000a00 */
[----:B------:R-:W1:Y:S08]  /*4140*/  LDC.64 R6, c[0x0][0xb18] ;  /* 0x0002c600ff067b82 */ /* 0x000e700000000a00 */
[----:B------:R-:W1:Y:S08]  /*4150*/  LDC.64 R4, c[0x0][0xb28] ;  /* 0x0002ca00ff047b82 */ /* 0x000e700000000a00 */
[----:B--2-4-:R-:W1:Y:S02]  /*4160*/  LDC R22, c[0x0][0x374] ;  /* 0x0000dd00ff167b82 */ /* 0x014e640000000800 */
.L_x_94:
[C---:B------:R-:W-:Y:S02]  /*4170*/  LEA R0, R30.reuse, UR7, 0x3 ;  /* 0x000000071e007c11 */ /* 0x040fe4000f8e18ff */
[----:B------:R-:W-:Y:S02]  /*4180*/  SHF.L.U32 R3, R29, 0x1f, RZ ;  /* 0x0000001f1d037819 */ /* 0x000fe400000006ff */
[----:B------:R-:W-:Y:S02]  /*4190*/  LEA R24, R30, UR7, 0x4 ;  /* 0x000000071e187c11 */ /* 0x000fe4000f8e20ff */
[----:B--2---:R-:W2:Y:S02]  /*41a0*/  SYNCS.PHASECHK.TRANS64.TRYWAIT P0, [R0+URZ+0x90], R3 ;  /* 0x00009003000075a7 */ /* 0x004ea400080011ff */
[----:B--2---:R-:W-:Y:S05]  /*41b0*/  @!P0 BRA `(.L_x_84) ;  /* 0x00000078005c8947 */ /* 0x004fea0003800000 */
.L_x_173:
[----:B------:R-:W-:Y:S01]  /*41c0*/  ISETP.GE.AND P0, PT, R72, 0x1, PT ;  /* 0x000000014800780c */ /* 0x000fe20003f06270 */
[----:B------:R-:W4:Y:S01]  /*41d0*/  LDS.128 R24, [R24+0x100] ;  /* 0x0001000018187984 */ /* 0x000f220000000c00 */
[----:B--2---:R-:W-:Y:S01]  /*41e0*/  VIADD R0, R0, 0xa0 ;  /* 0x000000a000007836 */ /* 0x004fe20000000000 */
[----:B------:R-:W-:Y:S01]  /*41f0*/  @!PT LDS RZ, [RZ] ;  /* 0x00000000fffff984 */ /* 0x000fe20000000800 */
[----:B------:R-:W-:Y:S01]  /*4200*/  @!PT LDS RZ, [RZ] ;  /* 0x00000000fffff984 */ /* 0x000fe20000000800 */
[----:B------:R-:W-:Y:S01]  /*4210*/  @!PT LDS RZ, [RZ] ;  /* 0x00000000fffff984 */ /* 0x000fe20000000800 */
[----:B------:R-:W-:Y:S01]  /*4220*/  @!PT LDS RZ, [RZ] ;  /* 0x00000000fffff984 */ /* 0x000fe20000000800 */
[----:B------:R2:W-:Y:S06]  /*4230*/  MEMBAR.ALL.CTA ;  /* 0x0000000000007992 */ /* 0x0005ec0000008000 */
[----:B--2---:R-:W2:Y:S01]  /*4240*/  FENCE.VIEW.ASYNC.S ;  /* 0x00000000000073c6 */ /* 0x004ea20000000000 */
[----:B------:R-:W-:Y:S04]  /*4250*/  PRMT R0, RZ, 0x654, R0 ;  /* 0x00000654ff007816 */ /* 0x000fe80000000000 */
[----:B--2---:R2:W-:Y:S01]  /*4260*/  SYNCS.ARRIVE.TRANS64.RED.A1T0 RZ, [R0+URZ], RZ ;  /* 0x000000ff00ff79a7 */ /* 0x0045e200081004ff */
[----:B----4-:R-:W-:Y:S11]  /*4270*/  LOP3.LUT P3, RZ, R26, 0x1, RZ, 0xc0, !PT ;  /* 0x000000011aff7812 */ /* 0x010ff6000786c0ff */
[----:B------:R-:W-:Y:S02]  /*4280*/  @!UPT UIADD3 URZ, UPT, UPT, URZ, URZ, URZ ;  /* 0x000000fffffff290 */ /* 0x000fe4000fffe0ff */
[----:B------:R-:W-:Y:S02]  /*4290*/  @P3 MOV R13, R24 ;  /* 0x00000018000d3202 */ /* 0x000fe40000000f00 */
[----:B------:R-:W-:Y:S01]  /*42a0*/  @P3 LOP3.LUT R8, R25, 0xffff, RZ, 0xc0, !PT ;  /* 0x0000ffff19083812 */ /* 0x000fe200078ec0ff */
[----:B--2---:R-:W-:Y:S06]  /*42b0*/  @!P0 BRA `(.L_x_85) ;  /* 0x0000000000a48947 */ /* 0x004fec0003800000 */
[----:B-1----:R-:W-:Y:S01]  /*42c0*/  IMAD.HI.U32 R35, R22, R7, RZ ;  /* 0x0000000716237227 */ /* 0x002fe200078e00ff */
[----:B------:R-:W-:Y:S02]  /*42d0*/  ISETP.NE.AND P0, PT, R6, 0x1, PT ;  /* 0x000000010600780c */ /* 0x000fe40003f05270 */
[----:B------:R-:W-:Y:S01]  /*42e0*/  ISETP.NE.AND P2, PT, R72, 0x1, PT ;  /* 0x000000014800780c */ /* 0x000fe20003f45270 */
[----:B---3--:R-:W-:Y:S01]  /*42f0*/  IMAD.HI.U32 R34, R19, R16, RZ ;  /* 0x0000001013227227 */ /* 0x008fe200078e00ff */
[----:B------:R-:W-:Y:S02]  /*4300*/  SHF.R.U32.HI R35, RZ, R18, R35 ;  /* 0x00000012ff237219 */ /* 0x000fe40000011623 */
[----:B------:R-:W-:Y:S01]  /*4310*/  ISETP.NE.AND P4, PT, R2, 0x1, PT ;  /* 0x000000010200780c */ /* 0x000fe20003f85270 */
[----:B------:R-:W-:Y:S01]  /*4320*/  IMAD.HI.U32 R36, R13, R16, RZ ;  /* 0x000000100d247227 */ /* 0x000fe200078e00ff */
[----:B------:R-:W-:Y:S02]  /*4330*/  SHF.R.U32.HI R34, RZ, R17, R34 ;  /* 0x00000011ff227219 */ /* 0x000fe40000011622 */
[----:B------:R-:W-:Y:S01]  /*4340*/  SEL R3, R22, R35, !P0 ;  /* 0x0000002316037207 */ /* 0x000fe20004000000 */
[C---:B------:R-:W-:Y:S01]  /*4350*/  IMAD.HI.U32 R35, R8.reuse, R7, RZ ;  /* 0x0000000708237227 */ /* 0x040fe200078e00ff */
[----:B------:R-:W-:Y:S02]  /*4360*/  SEL R11, R19, R34, !P4 ;  /* 0x00000022130b7207 */ /* 0x000fe40006000000 */
[----:B------:R-:W-:Y:S01]  /*4370*/  SHF.R.U32.HI R36, RZ, R17, R36 ;  /* 0x00000011ff247219 */ /* 0x000fe20000011624 */
[----:B------:R-:W-:Y:S01]  /*4380*/  IMAD.HI.U32 R38, R3, R4, RZ ;  /* 0x0000000403267227 */ /* 0x000fe200078e00ff */
[----:B------:R-:W-:Y:S03]  /*4390*/  SHF.R.U32.HI R35, RZ, R18, R35 ;  /* 0x00000012ff237219 */ /* 0x000fe60000011623 */
[----:B------:R-:W-:Y:S01]  /*43a0*/  IMAD.HI.U32 R34, R11, R4, RZ ;  /* 0x000000040b227227 */ /* 0x000fe200078e00ff */
[----:B------:R-:W-:Y:S02]  /*43b0*/  @P2 SHF.R.U32.HI R3, RZ, R5, R38 ;  /* 0x00000005ff032219 */ /* 0x000fe40000011626 */
[----:B------:R-:W-:Y:S02]  /*43c0*/  SEL R9, R8, R35, !P0 ;  /* 0x0000002308097207 */ /* 0x000fe40004000000 */
[----:B------:R-:W-:Y:S01]  /*43d0*/  @P2 SHF.R.U32.HI R11, RZ, R5, R34 ;  /* 0x00000005ff0b2219 */ /* 0x000fe20000011622 */
[C---:B------:R-:W-:Y:S01]  /*43e0*/  IMAD R10, R72.reuse, R3, RZ ;  /* 0x00000003480a7224 */ /* 0x040fe200078e02ff */
[----:B------:R-:W-:Y:S01]  /*43f0*/  SEL R3, R13, R36, !P4 ;  /* 0x000000240d037207 */ /* 0x000fe20006000000 */
[C---:B------:R-:W-:Y:S03]  /*4400*/  IMAD.HI.U32 R14, R9.reuse, R4, RZ ;  /* 0x00000004090e7227 */ /* 0x040fe600078e00ff */
[----:B------:R-:W-:Y:S01]  /*4410*/  ISETP.GE.AND P0, PT, R9, R10, PT ;  /* 0x0000000a0900720c */ /* 0x000fe20003f06270 */
[C---:B------:R-:W-:Y:S01]  /*4420*/  IMAD R12, R72.reuse, R11, RZ ;  /* 0x0000000b480c7224 */ /* 0x040fe200078e02ff */
[-C--:B------:R-:W-:Y:S04]  /*4430*/  SHF.R.U32.HI R14, RZ, R5.reuse, R14 ;  /* 0x00000005ff0e7219 */ /* 0x080fe8000001160e */
[----:B------:R-:W-:Y:S02]  /*4440*/  ISETP.GE.OR P0, PT, R3, R12, P0 ;  /* 0x0000000c0300720c */ /* 0x000fe40000706670 */
[----:B------:R-:W-:Y:S05]  /*4450*/  SEL R15, R9, R14, !P2 ;  /* 0x0000000e090f7207 */ /* 0x000fea0005000000 */
[----:B------:R-:W-:Y:S04]  /*4460*/  IMAD.MOV R14, RZ, RZ, -R15 ;  /* 0x000000ffff0e7224 */ /* 0x000fe800078e0a0f */
[----:B------:R-:W-:Y:S02]  /*4470*/  IMAD R14, R72, R14, R9 ;  /* 0x0000000e480e7224 */ /* 0x000fe400078e0209 */
[C---:B------:R-:W-:Y:S05]  /*4480*/  @!P0 IMAD.HI.U32 R10, R3.reuse, R4, RZ ;  /* 0x00000004030a8227 */ /* 0x040fea00078e00ff */
[----:B------:R-:W-:Y:S04]  /*4490*/  @!P0 SHF.R.U32.HI R10, RZ, R5, R10 ;  /* 0x00000005ff0a8219 */ /* 0x000fe8000001160a */
[----:B------:R-:W-:Y:S01]  /*44a0*/  @!P0 SEL R0, R3, R10, !P2 ;  /* 0x0000000a03008207 */ /* 0x000fe20005000000 */
[----:B------:R-:W-:Y:S03]  /*44b0*/  IMAD.MOV R10, RZ, RZ, -R3 ;  /* 0x000000ffff0a7224 */ /* 0x000fe600078e0a03 */
[----:B------:R-:W-:Y:S01]  /*44c0*/  @!P0 IADD3 R15, PT, PT, R15, -R0, RZ ;  /* 0x800000000f0f8210 */ /* 0x000fe20007ffe0ff */
[----:B------:R-:W-:Y:S01]  /*44d0*/  @!P0 IMAD R0, R11, R14, R0 ;  /* 0x0000000e0b008224 */ /* 0x000fe200078e0200 */
[----:B------:R-:W-:Y:S01]  /*44e0*/  IADD3 R11, PT, PT, -R9, RZ, RZ ;  /* 0x000000ff090b7210 */ /* 0x000fe20007ffe1ff */
[----:B------:R-:W-:Y:S02]  /*44f0*/  IMAD R13, R2, R10, R13 ;  /* 0x0000000a020d7224 */ /* 0x000fe400078e020d */
[----:B------:R-:W-:Y:S02]  /*4500*/  @!P0 IMAD R9, R15, R72, R3 ;  /* 0x000000480f098224 */ /* 0x000fe400078e0203 */
[----:B------:R-:W-:Y:S02]  /*4510*/  @!P0 IMAD.MOV.U32 R3, RZ, RZ, R0 ;  /* 0x000000ffff038224 */ /* 0x000fe400078e0000 */
[----:B------:R-:W-:Y:S02]  /*4520*/  IMAD R8, R6, R11, R8 ;  /* 0x0000000b06087224 */ /* 0x000fe400078e0208 */
[----:B------:R-:W-:Y:S02]  /*4530*/  IMAD R13, R3, R2, R13 ;  /* 0x00000002030d7224 */ /* 0x000fe400078e020d */
[----:B------:R-:W-:Y:S02]  /*4540*/  IMAD R8, R9, R6, R8 ;  /* 0x0000000609087224 */ /* 0x000fe400078e0208 */
.L_x_85:
[----:B------:R-:W-:Y:S05]  /*4550*/  BRA.U UP1, `(.L_x_86) ;  /* 0x0000000101107547 */ /* 0x000fea000b800000 */
[----:B------:R-:W-:Y:S04]  /*4560*/  MOV R0, UR6 ;  /* 0x0000000600007c02 */ /* 0x000fe80008000f00 */
[----:B------:R-:W-:Y:S04]  /*4570*/  SHF.L.U32 R3, R0, 0x1f, RZ ;  /* 0x0000001f00037819 */ /* 0x000fe800000006ff */
[----:B------:R-:W2:Y:S02]  /*4580*/  SYNCS.PHASECHK.TRANS64.TRYWAIT P0, [UR7+0x88], R3 ;  /* 0x00008803ff0075a7 */ /* 0x000ea40008001107 */
[----:B--2---:R-:W-:Y:S05]  /*4590*/  @!P0 BRA `(.L_x_87) ;  /* 0x0000007400788947 */ /* 0x004fea0003800000 */
.L_x_86:
[----:B------:R-:W-:Y:S02]  /*45a0*/  R2UR UR35, R21 ;  /* 0x00000000152372ca */ /* 0x000fe400000e0000 */
[----:B------:R-:W-:Y:S02]  /*45b0*/  R2UR UR34, R20 ;  /* 0x00000000142272ca */ /* 0x000fe400000e0000 */
[----:B------:R-:W-:Y:S02]  /*45c0*/  ISETP.NE.U32.AND P2, PT, RZ, UR4, PT ;  /* 0x00000004ff007c0c */ /* 0x000fe4000bf45070 */
[----:B------:R-:W-:Y:S02]  /*45d0*/  SHF.L.U32 R12, R31, 0x1f, RZ ;  /* 0x0000001f1f0c7819 */ /* 0x000fe400000006ff */
[----:B------:R-:W-:Y:S05]  /*45e0*/  ISETP.NE.AND.EX P2, PT, RZ, UR5, PT, P2 ;  /* 0x00000005ff007c0c */ /* 0x000fea000bf45320 */
[----:B------:R-:W-:Y:S02]  /*45f0*/  USHF.L.U32 UR35, UR35, 0x7, URZ ;  /* 0x0000000723237899 */ /* 0x000fe400080006ff */
[----:B------:R-:W-:Y:S01]  /*4600*/  USHF.L.U32 UR34, UR34, 0x8, URZ ;  /* 0x0000000822227899 */ /* 0x000fe200080006ff */
[----:B------:R-:W-:Y:S11]  /*4610*/  BRA.U !UP3, `(.L_x_88) ;  /* 0x000000010b347547 */ /* 0x000ff6000b800000 */
[----:B------:R-:W-:Y:S01]  /*4620*/  UPLOP3.LUT UP0, UPT, UPT, UPT, UP2, 0x80, 0x8 ;  /* 0x000000000008789c */ /* 0x000fe20003f0f020 */
[----:B--2---:R-:W-:Y:S02]  /*4630*/  HFMA2 R0, -RZ, RZ, 0, 5.9604644775390625e-08 ;  /* 0x00000001ff007431 */ /* 0x004fe400000001ff */
[----:B------:R-:W-:Y:S03]  /*4640*/  IMAD.MOV.U32 R155, RZ, RZ, 0x1 ;  /* 0x00000001ff9b7424 */ /* 0x000fe600078e00ff */
[----:B------:R-:W-:Y:S05]  /*4650*/  PLOP3.LUT P0, PT, PT, PT, UP0, 0x80, 0x8 ;  /* 0x000000000008781c */ /* 0x000fea0003f0f008 */
[----:B------:R-:W2:Y:S01]  /*4660*/  @UP0 LDCU.64 UR10, c[0x0][0x888] ;  /* 0x00011100ff0a07ac */ /* 0x000ea20008000a00 */
[----:B------:R-:W-:Y:S07]  /*4670*/  @UP0 UIMAD UR8, UR36, UR4, URZ ;  /* 0x00000004240802a4 */ /* 0x000fee000f8e02ff */
[----:B------:R-:W-:Y:S01]  /*4680*/  @!P0 PRMT R155, R0, 0x7610, R155 ;  /* 0x00007610009b8816 */ /* 0x000fe2000000009b */
[----:B--2---:R-:W-:Y:S03]  /*4690*/  @UP0 UIMAD.WIDE UR10, UR8, 0x4, UR10 ;  /* 0x00000004080a08a5 */ /* 0x004fe6000f8e020a */
[----:B------:R-:W2:Y:S03]  /*46a0*/  @!UP0 LDCU UR8, c[0x0][0x880] ;  /* 0x00011000ff0887ac */ /* 0x000ea60008000800 */
[----:B------:R-:W-:Y:S01]  /*46b0*/  IMAD.U32 R10, RZ, RZ, UR10 ;  /* 0x0000000aff0a7e24 */ /* 0x000fe2000f8e00ff */
[----:B------:R-:W-:Y:S05]  /*46c0*/  MOV R11, UR11 ;  /* 0x0000000b000b7c02 */ /* 0x000fea0008000f00 */
[----:B-----5:R4:W5:Y:S02]  /*46d0*/  @P0 LDG.E R81, desc[UR46][R10.64] ;  /* 0x0000002e0a510981 */ /* 0x020964000c1e1900 */
[----:B--2-4-:R-:W-:Y:S07]  /*46e0*/  @!P0 IMAD.U32 R81, RZ, RZ, UR8 ;  /* 0x00000008ff518e24 */ /* 0x014fee000f8e00ff */
.L_x_88:
[----:B-----5:R-:W-:Y:S01]  /*46f0*/  @!P2 FSETP.EQ.AND P0, PT, R81, RZ, PT ;  /* 0x000000ff5100a20b */ /* 0x020fe20003f02000 */
[----:B------:R-:W-:Y:S01]  /*4700*/  @!UPT UIADD3 URZ, UPT, UPT, URZ, URZ, URZ ;  /* 0x000000fffffff290 */ /* 0x000fe2000fffe0ff */
[----:B------:R-:W-:Y:S11]  /*4710*/  @!P2 BRA `(.L_x_89) ;  /* 0x000000000014a947 */ /* 0x000ff60003800000 */
[----:B------:R-:W-:Y:S02]  /*4720*/  LOP3.LUT P2, RZ, R155, 0xff, RZ, 0xc0, !PT ;  /* 0x000000ff9bff7812 */ /* 0x000fe4000784c0ff */
[----:B------:R-:W-:Y:S04]  /*4730*/  PLOP3.LUT P0, PT, PT, PT, UP0, 0x80, 0x8 ;  /* 0x000000000008781c */ /* 0x000fe80003f0f008 */
[----:B------:R-:W-:Y:S07]  /*4740*/  PLOP3.LUT P0, PT, P0, PT, PT, 0x8, 0x80 ;  /* 0x000000000080781c */ /* 0x000fee000070e170 */
[----:B------:R-:W-:Y:S11]  /*4750*/  @P2 FSETP.EQ.AND P0, PT, R81, RZ, PT ;  /* 0x000000ff5100220b */ /* 0x000ff60003f02000 */
[----:B------:R-:W-:Y:S02]  /*4760*/  @!UPT UIADD3 URZ, UPT, UPT, URZ, URZ, URZ ;  /* 0x000000fffffff290 */ /* 0x000fe4000fffe0ff */
.L_x_89:
[----:B------:R-:W4:Y:S01]  /*4770*/  SYNCS.PHASECHK.TRANS64.TRYWAIT P2, [UR7+0x60], R12 ;  /* 0x0000600cff0075a7 */ /* 0x000f220008041107 */
[----:B------:R-:W-:Y:S04]  /*4780*/  ELECT P4, URZ, PT ;  /* 0x0000000000ff782f */ /* 0x000fe80003880000 */
[----:B------:R-:W-:Y:S11]  /*4790*/  PLOP3.LUT P4, PT, P0, P4, PT, 0xf2, 0x2f ;  /* 0x00000000002f781c */ /* 0x000ff60000789e72 */
[----:B------:R-:W-:Y:S02]  /*47a0*/  @!UPT UIADD3 URZ, UPT, UPT, URZ, URZ, URZ ;  /* 0x000000fffffff290 */ /* 0x000fe4000fffe0ff */
[----:B-1----:R-:W-:Y:S05]  /*47b0*/  @!P4 IADD3 R9, P0, PT, R32, 0x580, RZ ;  /* 0x000005802009c810 */ /* 0x002fea0007f1e0ff */
[----:B--2---:R-:W-:Y:S01]  /*47c0*/  @!P4 IMAD.X R0, RZ, RZ, R33, P0 ;  /* 0x000000ffff00c224 */ /* 0x004fe200000e0621 */
[----:B----4-:R-:W-:Y:S07]  /*47d0*/  @!P2 BRA `(.L_x_90) ;  /* 0x000000740000a947 */ /* 0x010fee0003800000 */
.L_x_176:
[----:B------:R-:W-:Y:S01]  /*47e0*/  @!P4 R2UR UR8, R0 ;  /* 0x000000000008c2ca */ /* 0x000fe200000e0000 */
[----:B------:R-:W-:Y:S01]  /*47f0*/  VOTEU.ALL UP1, P4 ;  /* 0x0000000000ff7886 */ /* 0x000fe20002020000 */
[----:B------:R-:W-:Y:S01]  /*4800*/  @!P4 R2UR UR9, R9 ;  /* 0x000000000909c2ca */ /* 0x000fe200000e0000 */
[----:B------:R-:W-:Y:S01]  /*4810*/  @!P4 IMAD.MOV.U32 R0, RZ, RZ, 0x4000 ;  /* 0x00004000ff00c424 */ /* 0x000fe200078e00ff */
[----:B------:R-:W-:Y:S01]  /*4820*/  UMOV UR10, 0x0 ;  /* 0x00000000000a7882 */ /* 0x000fe20000000000 */
[----:B------:R-:W-:Y:S01]  /*4830*/  UMOV UR11, 0x10000000 ;  /* 0x10000000000b7882 */ /* 0x000fe20000000000 */
[----:B------:R-:W-:Y:S01]  /*4840*/  @!UP1 UIADD3 UR32, UPT, UPT, UR7, 0x400, URZ ;  /* 0x0000040007209890 */ /* 0x000fe2000fffe0ff */
[----:B------:R-:W-:Y:S01]  /*4850*/  @!P4 IADD3 R9, P0, PT, R32, 0x580, RZ ;  /* 0x000005802009c810 */ /* 0x000fe20007f1e0ff */
[----:B------:R-:W-:Y:S05]  /*4860*/  VOTEU.ALL UP1, P4 ;  /* 0x0000000000ff7886 */ /* 0x000fea0002020000 */
[----:B------:R-:W-:Y:S01]  /*4870*/  IMAD.U32 R11, RZ, RZ, UR8 ;  /* 0x00000008ff0b7e24 */ /* 0x000fe2000f8e00ff */
[----:B------:R-:W-:Y:S01]  /*4880*/  UPRMT UR8, UR37, 0x654, UR33 ;  /* 0x0000065425087896 */ /* 0x000fe20008000021 */
[----:B------:R-:W-:Y:S03]  /*4890*/  IMAD.U32 R10, RZ, RZ, UR9 ;  /* 0x00000009ff0a7e24 */ /* 0x000fe6000f8e00ff */
[----:B------:R-:W-:Y:S02]  /*48a0*/  @!P4 R2UR UR15, R11 ;  /* 0x000000000b0fc2ca */ /* 0x000fe400000e0000 */
[----:B------:R-:W-:Y:S11]  /*48b0*/  @!P4 R2UR UR14, R10 ;  /* 0x000000000a0ec2ca */ /* 0x000ff600000e0000 */
[----:B------:R-:W-:Y:S02]  /*48c0*/  @!UPT UIADD3 URZ, UPT, UPT, URZ, URZ, URZ ;  /* 0x000000fffffff290 */ /* 0x000fe4000fffe0ff */
[----:B------:R2:W-:Y:S01]  /*48d0*/  @!UP1 UTMALDG.3D [UR32], [UR14], desc[UR10] ;  /* 0x00000a200e0095b4 */ /* 0x0005e20008011000 */
[----:B------:R4:W-:Y:S01]  /*48e0*/  @!P4 SYNCS.ARRIVE.TRANS64.RED.A0TR RZ, [UR7+0x40], R0 ;  /* 0x00004000ffffc9a7 */ /* 0x0009e20008300407 */
[----:B------:R-:W-:Y:S01]  /*48f0*/  SYNCS.ARRIVE.TRANS64.RED.A1T0 RZ, [UR8], RZ ;  /* 0x000000ffffff79a7 */ /* 0x000fe20008100408 */
[----:B----4-:R-:W-:Y:S01]  /*4900*/  @!P4 IMAD.X R0, RZ, RZ, R33, P0 ;  /* 0x000000ffff00c224 */ /* 0x010fe200000e0621 */
[----:B------:R-:W4:Y:S02]  /*4910*/  SYNCS.PHASECHK.TRANS64.TRYWAIT P2, [UR7+0x68], R12 ;  /* 0x0000680cff0075a7 */ /* 0x000f240008041107 */
[----:B--2-4-:R-:W-:Y:S05]  /*4920*/  @!P2 BRA `(.L_x_91) ;  /* 0x0000007000c4a947 */ /* 0x014fea0003800000 */
.L_x_178:
        /* <DEDUP_REMOVED lines=8> */
[----:B------:R-:W-:Y:S01]  /*49b0*/  @!UP1 UIADD3 UR24, UPT, UPT, UR7, 0x4400, URZ ;  /* 0x0000440007189890 */ /* 0x000fe2000fffe0ff */
[----:B------:R-:W-:Y:S01]  /*49c0*/  VOTEU.ALL UP1, P4 ;  /* 0x0000000000ff7886 */ /* 0x000fe20002020000 */
[----:B------:R-:W-:Y:S01]  /*49d0*/  UMOV UR27, UR35 ;  /* 0x00000023001b7c82 */ /* 0x000fe20008000000 */
[----:B------:R-:W-:Y:S02]  /*49e0*/  UMOV UR28, UR36 ;  /* 0x00000024001c7c82 */ /* 0x000fe40008000000 */
[----:B------:R-:W-:Y:S01]  /*49f0*/  IMAD.U32 R11, RZ, RZ, UR8 ;  /* 0x00000008ff0b7e24 */ /* 0x000fe2000f8e00ff */
[----:B------:R-:W-:Y:S01]  /*4a00*/  UPRMT UR8, UR37, 0x654, UR25 ;  /* 0x0000065425087896 */ /* 0x000fe20008000019 */
[----:B------:R-:W-:Y:S02]  /*4a10*/  IMAD.U32 R10, RZ, RZ, UR9 ;  /* 0x00000009ff0a7e24 */ /* 0x000fe4000f8e00ff */
[----:B------:R-:W-:Y:S01]  /*4a20*/  @!P4 IMAD.X R20, RZ, RZ, R33, P0 ;  /* 0x000000ffff14c224 */ /* 0x000fe200000e0621 */
[----:B------:R-:W-:Y:S02]  /*4a30*/  @!P4 R2UR UR15, R11 ;  /* 0x000000000b0fc2ca */ /* 0x000fe400000e0000 */
[----:B------:R-:W-:Y:S11]  /*4a40*/  @!P4 R2UR UR14, R10 ;  /* 0x000000000a0ec2ca */ /* 0x000ff600000e0000 */
[----:B------:R-:W-:Y:S02]  /*4a50*/  @!UPT UIADD3 URZ, UPT, UPT, URZ, URZ, URZ ;  /* 0x000000fffffff290 */ /* 0x000fe4000fffe0ff */
[----:B------:R2:W-:Y:S01]  /*4a60*/  @!UP1 UTMALDG.3D [UR24], [UR14], desc[UR10] ;  /* 0x00000a180e0095b4 */ /* 0x0005e20008011000 */
[----:B------:R2:W-:Y:S01]  /*4a70*/  @!P4 SYNCS.ARRIVE.TRANS64.RED.A0TR RZ, [UR7+0x48], R0 ;  /* 0x00004800ffffc9a7 */ /* 0x0005e20008300407 */
[----:B------:R-:W-:Y:S01]  /*4a80*/  SYNCS.ARRIVE.TRANS64.RED.A1T0 RZ, [UR8], RZ ;  /* 0x000000ffffff79a7 */ /* 0x000fe20008100408 */
[----:B------:R-:W4:Y:S02]  /*4a90*/  SYNCS.PHASECHK.TRANS64.TRYWAIT P2, [UR7+0x70], R12 ;  /* 0x0000700cff0075a7 */ /* 0x000f240008041107 */
[----:B--2-4-:R-:W-:Y:S05]  /*4aa0*/  @!P2 BRA `(.L_x_92) ;  /* 0x00000070007ca947 */ /* 0x014fea0003800000 */
.L_x_180:
[----:B------:R-:W2:Y:S01]  /*4ab0*/  LDC.64 R14, c[0x0][0xb10] ;  /* 0x0002c400ff0e7b82 */ /* 0x000ea20000000a00 */
[----:B------:R-:W-:Y:S01]  /*4ac0*/  @!P4 R2UR UR8, R20 ;  /* 0x000000001408c2ca */ /* 0x000fe200000e0000 */
[----:B------:R-:W-:Y:S01]  /*4ad0*/  VOTEU.ALL UP1, P4 ;  /* 0x0000000000ff7886 */ /* 0x000fe20002020000 */
[----:B------:R-:W-:Y:S01]  /*4ae0*/  @!P4 R2UR UR9, R21 ;  /* 0x000000001509c2ca */ /* 0x000fe200000e0000 */
[----:B------:R-:W-:Y:S01]  /*4af0*/  UMOV UR10, 0x0 ;  /* 0x00000000000a7882 */ /* 0x000fe20000000000 */
[----:B------:R-:W-:Y:S03]  /*4b00*/  UMOV UR11, 0x10000000 ;  /* 0x10000000000b7882 */ /* 0x000fe60000000000 */
[----:B------:R-:W4:Y:S01]  /*4b10*/  LDC.64 R10, c[0x0][0xb18] ;  /* 0x0002c600ff0a7b82 */ /* 0x000f220000000a00 */
[----:B------:R-:W-:Y:S01]  /*4b20*/  @!UP1 UIADD3 UR18, UPT, UPT, UR34, 0x80, URZ ;  /* 0x0000008022129890 */ /* 0x000fe2000fffe0ff */
[----:B------:R-:W-:Y:S01]  /*4b30*/  @P3 SHF.R.U32.HI R28, RZ, 0x10, R25 ;  /* 0x00000010ff1c3819 */ /* 0x000fe20000011619 */
[----:B------:R-:W-:Y:S01]  /*4b40*/  @!UP1 UIADD3 UR16, UPT, UPT, UR7, 0x8400, URZ ;  /* 0x0000840007109890 */ /* 0x000fe2000fffe0ff */
[----:B------:R-:W-:Y:S01]  /*4b50*/  VIADD R30, R30, 0x1 ;  /* 0x000000011e1e7836 */ /* 0x000fe20000000000 */
[----:B------:R-:W-:Y:S03]  /*4b60*/  VOTEU.ALL UP1, P4 ;  /* 0x0000000000ff7886 */ /* 0x000fe60002020000 */
[----:B------:R-:W5:Y:S01]  /*4b70*/  @!P1 LDC R0, c[0x0][0xb20] ;  /* 0x0002c800ff009b82 */ /* 0x000f620000000800 */
[----:B------:R-:W-:Y:S01]  /*4b80*/  UMOV UR19, UR35 ;  /* 0x0000002300137c82 */ /* 0x000fe20008000000 */
[----:B------:R-:W-:Y:S01]  /*4b90*/  IMAD.U32 R21, RZ, RZ, UR8 ;  /* 0x00000008ff157e24 */ /* 0x000fe2000f8e00ff */
[----:B------:R-:W-:Y:S05]  /*4ba0*/  UMOV UR20, UR36 ;  /* 0x0000002400147c82 */ /* 0x000fea0008000000 */
[----:B-1----:R-:W1:Y:S01]  /*4bb0*/  @!P1 LDC R3, c[0x0][0xb0c] ;  /* 0x0002c300ff039b82 */ /* 0x002e620000000800 */
[----:B------:R-:W-:Y:S01]  /*4bc0*/  IMAD.U32 R20, RZ, RZ, UR9 ;  /* 0x00000009ff147e24 */ /* 0x000fe2000f8e00ff */
[----:B------:R-:W-:Y:S01]  /*4bd0*/  UPRMT UR8, UR37, 0x654, UR17 ;  /* 0x0000065425087896 */ /* 0x000fe20008000011 */
[----:B------:R-:W-:Y:S03]  /*4be0*/  @!P4 R2UR UR15, R21 ;  /* 0x00000000150fc2ca */ /* 0x000fe600000e0000 */
[----:B------:R-:W-:Y:S01]  /*4bf0*/  @!P4 R2UR UR14, R20 ;  /* 0x00000000140ec2ca */ /* 0x000fe200000e0000 */
[----:B------:R-:W-:Y:S11]  /*4c00*/  @!P4 IMAD.MOV.U32 R20, RZ, RZ, 0x4000 ;  /* 0x00004000ff14c424 */ /* 0x000ff600078e00ff */
[----:B------:R-:W-:Y:S01]  /*4c10*/  @!UPT UIADD3 URZ, UPT, UPT, URZ, URZ, URZ ;  /* 0x000000fffffff290 */ /* 0x000fe2000fffe0ff */
[----:B------:R1:W-:Y:S01]  /*4c20*/  @!UP1 UTMALDG.3D [UR16], [UR14], desc[UR10] ;  /* 0x00000a100e0095b4 */ /* 0x0003e20008011000 */
[----:B------:R1:W-:Y:S02]  /*4c30*/  @!P4 SYNCS.ARRIVE.TRANS64.RED.A0TR RZ, [UR7+0x50], R20 ;  /* 0x00005014ffffc9a7 */ /* 0x0003e40008300407 */
[----:B-1----:R-:W-:Y:S01]  /*4c40*/  @!P1 ISETP.NE.AND P2, PT, R3, 0x1, PT ;  /* 0x000000010300980c */ /* 0x002fe20003f45270 */
[C---:B--2---:R-:W-:Y:S01]  /*4c50*/  @!P1 IMAD.HI.U32 R14, R13.reuse, R14, RZ ;  /* 0x0000000e0d0e9227 */ /* 0x044fe200078e00ff */
[----:B----4-:R-:W-:Y:S03]  /*4c60*/  @!P1 ISETP.NE.AND P0, PT, R10, 0x1, PT ;  /* 0x000000010a00980c */ /* 0x010fe60003f05270 */
[C---:B------:R-:W-:Y:S01]  /*4c70*/  @!P1 IMAD.HI.U32 R11, R8.reuse, R11, RZ ;  /* 0x0000000b080b9227 */ /* 0x040fe200078e00ff */
[----:B------:R-:W-:Y:S04]  /*4c80*/  @!P1 SHF.R.U32.HI R14, RZ, R15, R14 ;  /* 0x0000000fff0e9219 */ /* 0x000fe8000001160e */
[----:B-----5:R-:W-:Y:S01]  /*4c90*/  @!P1 SHF.R.U32.HI R9, RZ, R0, R11 ;  /* 0x00000000ff099219 */ /* 0x020fe2000001160b */
[----:B------:R-:W-:Y:S01]  /*4ca0*/  SYNCS.ARRIVE.TRANS64.RED.A1T0 RZ, [UR8], RZ ;  /* 0x000000ffffff79a7 */ /* 0x000fe20008100408 */
[----:B------:R-:W-:Y:S02]  /*4cb0*/  @!P1 SEL R14, R13, R14, !P2 ;  /* 0x0000000e0d0e9207 */ /* 0x000fe40005000000 */
[----:B------:R-:W-:Y:S01]  /*4cc0*/  @!P1 SEL R9, R8, R9, !P0 ;  /* 0x0000000908099207 */ /* 0x000fe20004000000 */
[----:B------:R-:W1:Y:S04]  /*4cd0*/  SYNCS.PHASECHK.TRANS64.TRYWAIT P5, [UR7+0x78], R12 ;  /* 0x0000780cff0075a7 */ /* 0x000e6800080a1107 */
[----:B------:R-:W-:Y:S02]  /*4ce0*/  @!P1 IMAD.IADD R0, R9, 0x1, -R14 ;  /* 0x0000000109009824 */ /* 0x000fe400078e0a0e */
[----:B------:R-:W-:Y:S02]  /*4cf0*/  @!P1 IMAD.IADD R9, R14, 0x1, -R9 ;  /* 0x000000010e099824 */ /* 0x000fe400078e0a09 */
[----:B------:R-:W-:Y:S02]  /*4d00*/  @!P1 IMAD R13, R0, R3, R13 ;  /* 0x00000003000d9224 */ /* 0x000fe400078e020d */
[----:B------:R-:W-:Y:S01]  /*4d10*/  @!P1 IMAD R8, R9, R10, R8 ;  /* 0x0000000a09089224 */ /* 0x000fe200078e0208 */
[----:B-1----:R-:W-:Y:S06]  /*4d20*/  @!P5 BRA `(.L_x_93) ;  /* 0x0000006c00f4d947 */ /* 0x002fec0003800000 */
.L_x_182:
[----:B-1----:R-:W-:Y:S01]  /*4d30*/  @!P4 IADD3 R3, P0, PT, R32, 0x580, RZ ;  /* 0x000005802003c810 */ /* 0x002fe20007f1e0ff */
[----:B------:R-:W-:Y:S01]  /*4d40*/  VOTEU.ALL UP1, P4 ;  /* 0x0000000000ff7886 */ /* 0x000fe20002020000 */
[----:B------:R-:W-:Y:S01]  /*4d50*/  UMOV UR18, 0x0 ;  /* 0x0000000000127882 */ /* 0x000fe20000000000 */
[----:B------:R-:W-:Y:S01]  /*4d60*/  UMOV UR19, 0x10000000 ;  /* 0x1000000000137882 */ /* 0x000fe20000000000 */
[----:B------:R-:W-:Y:S01]  /*4d70*/  @!P4 R2UR UR9, R3 ;  /* 0x000000000309c2ca */ /* 0x000fe200000e0000 */
[----:B------:R-:W-:Y:S01]  /*4d80*/  @!P4 IMAD.X R0, RZ, RZ, R33, P0 ;  /* 0x000000ffff00c224 */ /* 0x000fe200000e0621 */
[----:B------:R-:W-:Y:S01]  /*4d90*/  @!UP1 UIADD3 UR10, UPT, UPT, UR34, 0xc0, URZ ;  /* 0x000000c0220a9890 */ /* 0x000fe2000fffe0ff */
[----:B------:R-:W-:Y:S01]  /*4da0*/  ISETP.NE.AND P0, PT, R30, 0x2, PT ;  /* 0x000000021e00780c */ /* 0x000fe20003f05270 */
[----:B------:R-:W-:Y:S01]  /*4db0*/  UMOV UR11, UR35 ;  /* 0x00000023000b7c82 */ /* 0x000fe20008000000 */
[----:B------:R-:W-:Y:S01]  /*4dc0*/  UMOV UR12, UR36 ;  /* 0x00000024000c7c82 */ /* 0x000fe20008000000 */
[----:B------:R-:W-:Y:S01]  /*4dd0*/  @!P4 R2UR UR8, R0 ;  /* 0x000000000008c2ca */ /* 0x000fe200000e0000 */
[----:B------:R-:W-:Y:S01]  /*4de0*/  IMAD.IADD R20, R8, 0x1, R154 ;  /* 0x0000000108147824 */ /* 0x000fe200078e029a */
[----:B------:R-:W-:Y:S01]  /*4df0*/  @P3 R2UR UR36, R28 ;  /* 0x000000001c2432ca */ /* 0x000fe200000e0000 */
[----:B------:R-:W-:Y:S01]  /*4e00*/  IMAD.IADD R21, R13, 0x1, R156 ;  /* 0x000000010d157824 */ /* 0x000fe200078e029c */
[----:B------:R-:W-:Y:S02]  /*4e10*/  SEL R0, RZ, 0x1, P0 ;  /* 0x00000001ff007807 */ /* 0x000fe40000000000 */
[----:B------:R-:W-:Y:S01]  /*4e20*/  LOP3.LUT R31, R31, 0x1, RZ, 0x3c, !PT ;  /* 0x000000011f1f7812 */ /* 0x000fe200078e3cff */
[----:B------:R-:W-:Y:S01]  /*4e30*/  IMAD.U32 R10, RZ, RZ, UR9 ;  /* 0x00000009ff0a7e24 */ /* 0x000fe2000f8e00ff */
[----:B------:R-:W-:Y:S01]  /*4e40*/  @!UP1 UIADD3 UR9, UPT, UPT, UR7, 0x58, URZ ;  /* 0x0000005807099890 */ /* 0x000fe2000fffe0ff */
[----:B------:R-:W-:Y:S02]  /*4e50*/  LOP3.LUT R29, R29, R0, RZ, 0x3c, !PT ;  /* 0x000000001d1d7212 */ /* 0x000fe400078e3cff */
[----:B------:R-:W-:Y:S02]  /*4e60*/  SEL R30, R30, RZ, P0 ;  /* 0x000000ff1e1e7207 */ /* 0x000fe40000000000 */
[----:B------:R-:W-:Y:S01]  /*4e70*/  IMAD.U32 R11, RZ, RZ, UR8 ;  /* 0x00000008ff0b7e24 */ /* 0x000fe2000f8e00ff */
[----:B------:R-:W-:Y:S01]  /*4e80*/  @!P4 R2UR UR14, R10 ;  /* 0x000000000a0ec2ca */ /* 0x000fe200000e0000 */
[----:B------:R-:W-:Y:S01]  /*4e90*/  @!UP1 UIADD3 UR8, UPT, UPT, UR7, 0xc400, URZ ;  /* 0x0000c40007089890 */ /* 0x000fe2000fffe0ff */
[----:B------:R-:W-:Y:S02]  /*4ea0*/  VOTEU.ALL UP1, P4 ;  /* 0x0000000000ff7886 */ /* 0x000fe40002020000 */
[----:B------:R-:W-:Y:S11]  /*4eb0*/  @!P4 R2UR UR15, R11 ;  /* 0x000000000b0fc2ca */ /* 0x000ff600000e0000 */
[----:B------:R-:W-:Y:S02]  /*4ec0*/  @!UPT UIADD3 URZ, UPT, UPT, URZ, URZ, URZ ;  /* 0x000000fffffff290 */ /* 0x000fe4000fffe0ff */
[----:B------:R2:W-:Y:S01]  /*4ed0*/  @!UP1 UTMALDG.3D [UR8], [UR14], desc[UR18] ;  /* 0x000012080e0095b4 */ /* 0x0005e20008011000 */
[----:B------:R2:W-:Y:S01]  /*4ee0*/  @!P4 SYNCS.ARRIVE.TRANS64.RED.A0TR RZ, [UR7+0x58], R23 ;  /* 0x00005817ffffc9a7 */ /* 0x0005e20008300407 */
[----:B------:R-:W-:Y:S01]  /*4ef0*/  UPLOP3.LUT UP1, UPT, UPT, UPT, UPT, 0x80, 0x8 ;  /* 0x000000000008789c */ /* 0x000fe20003f2f070 */
[----:B------:R-:W-:Y:S01]  /*4f00*/  SYNCS.ARRIVE.TRANS64.RED.A1T0 RZ, [UR13], RZ ;  /* 0x000000ffffff79a7 */ /* 0x000fe2000810040d */
[----:B------:R-:W-:Y:S09]  /*4f10*/  @P3 BRA `(.L_x_94) ;  /* 0xfffffff000943947 */ /* 0x000ff2000383ffff */
[----:B------:R-:W-:-:S04]  /*4f20*/  SHF.L.U32 R3, R31, 0x1f, RZ ;  /* 0x0000001f1f037819 */ /* 0x000fc800000006ff */
[----:B------:R-:W1:Y:S02]  /*4f30*/  SYNCS.PHASECHK.TRANS64.TRYWAIT P0, [UR7+0x60], R3 ;  /* 0x00006003ff0075a7 */ /* 0x000e640008001107 */
[----:B-1----:R-:W-:Y:S05]  /*4f40*/  @!P0 BRA `(.L_x_95) ;  /* 0x0000006c00848947 */ /* 0x002fea0003800000 */
.L_x_184:
[----:B------:R-:W4:Y:S02]  /*4f50*/  SYNCS.PHASECHK.TRANS64.TRYWAIT P0, [UR7+0x68], R3 ;  /* 0x00006803ff0075a7 */ /* 0x000f240008001107 */
[----:B----4-:R-:W-:Y:S05]  /*4f60*/  @!P0 BRA `(.L_x_96) ;  /* 0x0000006c00948947 */ /* 0x010fea0003800000 */
.L_x_186:
[----:B------:R-:W4:Y:S02]  /*4f70*/  SYNCS.PHASECHK.TRANS64.TRYWAIT P0, [UR7+0x70], R3 ;  /* 0x00007003ff0075a7 */ /* 0x000f240008001107 */
[----:B----4-:R-:W-:Y:S05]  /*4f80*/  @!P0 BRA `(.L_x_97) ;  /* 0x0000006c00a48947 */ /* 0x010fea0003800000 */
.L_x_188:
[----:B-1----:R-:W-:-:S07]  /*4f90*/  MOV R0, UR7 ;  /* 0x0000000700007c02 */ /* 0x002fce0008000f00 */
.L_x_98:
[----:B-1----:R-:W-:-:S04]  /*4fa0*/  SHF.L.U32 R3, R31, 0x1f, RZ ;  /* 0x0000001f1f037819 */ /* 0x002fc800000006ff */
[----:B------:R1:W4:Y:S03]  /*4fb0*/  SYNCS.PHASECHK.TRANS64.TRYWAIT P0, [R0+URZ+0x78], R3 ;  /* 0x00007803000075a7 */ /* 0x00032600080011ff */
[----:B----4-:R-:W-:Y:S05]  /*4fc0*/  @!P0 NANOSLEEP.SYNCS 0x989680 ;  /* 0x009896800000895d */ /* 0x010fea0003900000 */
[----:B------:R-:W4:Y:S02]  /*4fd0*/  @!P0 SYNCS.PHASECHK.TRANS64 P0, [R0+URZ+0x78], R3 ;  /* 0x00007803000085a7 */ /* 0x000f2400080010ff */
[----:B--2-4-:R-:W-:Y:S05]  /*4fe0*/  @P0 EXIT ;  /* 0x000000000000094d */ /* 0x014fea0003800000 */
[----:B------:R-:W-:Y:S05]  /*4ff0*/  BRA `(.L_x_98) ;  /* 0xfffffffc00e87947 */ /* 0x000fea000383ffff */
.L_x_83:
[----:B------:R-:W-:-:S06]  /*5000*/  UISETP.GE.AND UP1, UPT, UR10, 0x4, UPT ;  /* 0x000000040a00788c */ /* 0x000fcc000bf26270 */
[----:B------:R-:W-:-:S13]  /*5010*/  PLOP3.LUT P0, PT, PT, PT, UP1, 0x80, 0x8 ;  /* 0x000000000008781c */ /* 0x000fda0003f0f018 */
[----:B------:R-:W-:Y:S05]  /*5020*/  @!P0 EXIT ;  /* 0x000000000000894d */ /* 0x000fea0003800000 */
[----:B------:R-:W-:Y:S01]  /*5030*/  BAR.SYNC.DEFER_BLOCKING 0x6, 0xa0 ;  /* 0x0182800000007b1d */ /* 0x000fe20000010000 */
[C---:B------:R-:W-:Y:S01]  /*5040*/  IMAD.SHL.U32 R3, R170.reuse, 0x40, RZ ;  /* 0x00000040aa037824 */ /* 0x040fe200078e00ff */
[C---:B------:R-:W-:Y:S01]  /*5050*/  LOP3.LUT R161, R170.reuse, 0x1, RZ, 0xc0, !PT ;  /* 0x00000001aaa17812 */ /* 0x040fe200078ec0ff */
[C---:B------:R-:W-:Y:S02]  /*5060*/  IMAD.U32 R79, R170.reuse, 0x10000, RZ ;  /* 0x00010000aa4f7824 */ /* 0x040fe400078e00ff */
[----:B------:R-:W-:Y:S02]  /*5070*/  HFMA2 R167, -RZ, RZ, 0, 5.9604644775390625e-08 ;  /* 0x00000001ffa77431 */ /* 0x000fe400000001ff */
[C---:B------:R-:W-:Y:S01]  /*5080*/  IMAD.SHL.U32 R160, R170.reuse, 0x8, RZ ;  /* 0x00000008aaa07824 */ /* 0x040fe200078e00ff */
[----:B------:R-:W-:Y:S01]  /*5090*/  UMOV UR48, 0x400 ;  /* 0x0000040000307882 */ /* 0x000fe20000000000 */
[----:B------:R-:W1:Y:S01]  /*50a0*/  LDC R159, c[0x0][0x370] ;  /* 0x0000dc00ff9f7b82 */ /* 0x000e620000000800 */
[----:B------:R-:W-:Y:S01]  /*50b0*/  ULEA UR48, UR37, UR48, 0x18 ;  /* 0x0000003025307291 */ /* 0x000fe2000f8ec0ff */
[----:B------:R-:W-:Y:S01]  /*50c0*/  ISETP.NE.U32.AND P0, PT, R161, 0x1, PT ;  /* 0x00000001a100780c */ /* 0x000fe20003f05070 */
[----:B------:R-:W-:Y:S01]  /*50d0*/  IMAD.MOV.U32 R169, RZ, RZ, 0x2 ;  /* 0x00000002ffa97424 */ /* 0x000fe200078e00ff */
[----:B------:R-:W-:Y:S01]  /*50e0*/  LOP3.LUT R5, R3, 0x1c0, RZ, 0xc0, !PT ;  /* 0x000001c003057812 */ /* 0x000fe200078ec0ff */
[----:B------:R-:W-:Y:S01]  /*50f0*/  UIADD3 UR4, UPT, UPT, UR48, 0x400, URZ ;  /* 0x0000040030047890 */ /* 0x000fe2000fffe0ff */
[----:B------:R-:W-:Y:S01]  /*5100*/  LOP3.LUT R79, R79, 0x600000, RZ, 0xc0, !PT ;  /* 0x006000004f4f7812 */ /* 0x000fe200078ec0ff */
[----:B------:R-:W-:Y:S01]  /*5110*/  IMAD.MOV.U32 R168, RZ, RZ, 0x4 ;  /* 0x00000004ffa87424 */ /* 0x000fe200078e00ff */
[----:B------:R-:W2:Y:S01]  /*5120*/  LDC R74, c[0x0][0xb0c] ;  /* 0x0002c300ff4a7b82 */ /* 0x000ea20000000800 */
[----:B------:R-:W-:Y:S01]  /*5130*/  R2P PR, R170, 0x6 ;  /* 0x00000006aa007804 */ /* 0x000fe20000000000 */
[----:B------:R-:W-:Y:S01]  /*5140*/  IMAD.MOV.U32 R76, RZ, RZ, RZ ;  /* 0x000000ffff4c7224 */ /* 0x000fe200078e00ff */
[----:B------:R-:W-:Y:S01]  /*5150*/  LOP3.LUT R160, R5, 0x38, R160, 0xf8, !PT ;  /* 0x0000003805a07812 */ /* 0x000fe200078ef8a0 */
[----:B------:R-:W-:Y:S01]  /*5160*/  IMAD.MOV.U32 R166, RZ, RZ, RZ ;  /* 0x000000ffffa67224 */ /* 0x000fe200078e00ff */
[----:B------:R-:W-:Y:S01]  /*5170*/  P2R R2, PR, RZ, 0x1 ;  /* 0x00000001ff027803 */ /* 0x000fe20000000000 */
[----:B------:R-:W-:Y:S01]  /*5180*/  IMAD.MOV.U32 R173, RZ, RZ, RZ ;  /* 0x000000ffffad7224 */ /* 0x000fe200078e00ff */
[----:B------:R-:W-:Y:S01]  /*5190*/  LOP3.LUT R160, R160, 0x1e00, R3, 0xf8, !PT ;  /* 0x00001e00a0a07812 */ /* 0x000fe200078ef803 */
[----:B------:R-:W3:Y:S01]  /*51a0*/  LDC R157, c[0x0][0xb20] ;  /* 0x0002c800ff9d7b82 */ /* 0x000ee20000000800 */
[----:B------:R-:W4:Y:S01]  /*51b0*/  LDS R0, [UR48+0x120] ;  /* 0x00012030ff007984 */ /* 0x000f220008000800 */
[----:B------:R-:W-:Y:S01]  /*51c0*/  LOP3.LUT R170, R170, 0x60, RZ, 0xc0, !PT ;  /* 0x00000060aaaa7812 */ /* 0x000fe200078ec0ff */
[----:B------:R-:W-:Y:S01]  /*51d0*/  IMAD.U32 R163, RZ, RZ, UR4 ;  /* 0x00000004ffa37e24 */ /* 0x000fe2000f8e00ff */
[----:B------:R-:W-:Y:S01]  /*51e0*/  MOV R165, RZ ;  /* 0x000000ff00a57202 */ /* 0x000fe20000000f00 */
[----:B------:R-:W1:Y:S01]  /*51f0*/  LDCU.64 UR52, c[0x0][0x348] ;  /* 0x00006900ff3477ac */ /* 0x000e620008000a00 */
[----:B------:R-:W-:-:S02]  /*5200*/  SEL R169, R169, 0xfffffffe, !P1 ;  /* 0xfffffffea9a97807 */ /* 0x000fc40004800000 */
[----:B------:R-:W1:Y:S01]  /*5210*/  LDC R73, c[0x0][0xb30] ;  /* 0x0002cc00ff497b82 */ /* 0x000e620000000800 */
[----:B------:R-:W-:Y:S01]  /*5220*/  SEL R168, R168, 0xfffffffc, !P2 ;  /* 0xfffffffca8a87807 */ /* 0x000fe20005000000 */
[----:B------:R-:W1:Y:S01]  /*5230*/  LDCU.64 UR38, c[0x0][0x888] ;  /* 0x00011100ff2677ac */ /* 0x000e620008000a00 */
[----:B------:R-:W1:Y:S05]  /*5240*/  LDCU.64 UR44, c[0x0][0x890] ;  /* 0x00011200ff2c77ac */ /* 0x000e6a0008000a00 */
[----:B------:R-:W1:Y:S01]  /*5250*/  LDC.64 R152, c[0x0][0xb10] ;  /* 0x0002c400ff987b82 */ /* 0x000e620000000a00 */
[----:B------:R-:W-:Y:S01]  /*5260*/  UMOV UR49, URZ ;  /* 0x000000ff00317c82 */ /* 0x000fe20008000000 */
[----:B------:R-:W-:-:S06]  /*5270*/  UMOV UR51, URZ ;  /* 0x000000ff00337c82 */ /* 0x000fcc0008000000 */
[----:B------:R-:W1:Y:S08]  /*5280*/  LDC.64 R70, c[0x0][0xb18] ;  /* 0x0002c600ff467b82 */ /* 0x000e700000000a00 */
[----:B------:R-:W1:Y:S08]  /*5290*/  LDC.64 R68, c[0x0][0xb28] ;  /* 0x0002ca00ff447b82 */ /* 0x000e700000000a00 */
[----:B------:R-:W1:Y:S01]  /*52a0*/  LDC.64 R150, c[0x0][0x8b0] ;  /* 0x00022c00ff967b82 */ /* 0x000e620000000a00 */
[----:B----4-:R-:W-:-:S07]  /*52b0*/  IMAD.IADD R79, R0, 0x1, R79 ;  /* 0x00000001004f7824 */ /* 0x010fce00078e024f */
[----:B------:R-:W4:Y:S08]  /*52c0*/  LDC.64 R148, c[0x0][0x8a8] ;  /* 0x00022a00ff947b82 */ /* 0x000f300000000a00 */
[----:B--23--:R-:W1:Y:S02]  /*52d0*/  LDC R158, c[0x0][0x374] ;  /* 0x0000dd00ff9e7b82 */ /* 0x00ce640000000800 */
.L_x_142:
[----:B------:R-:W-:Y:S02]  /*52e0*/  LEA R0, R173, UR48, 0x3 ;  /* 0x00000030ad007c11 */ /* 0x000fe4000f8e18ff */
[----:B------:R-:W-:Y:S02]  /*52f0*/  SHF.L.U32 R3, R165, 0x1f, RZ ;  /* 0x0000001fa5037819 */ /* 0x000fe400000006ff */
[----:B-1----:R-:W-:Y:S02]  /*5300*/  LEA R16, R173, UR48, 0x4 ;  /* 0x00000030ad107c11 */ /* 0x002fe4000f8e20ff */
[----:B------:R-:W2:Y:S02]  /*5310*/  SYNCS.PHASECHK.TRANS64.TRYWAIT P0, [R0+URZ+0x90], R3 ;  /* 0x00009003000075a7 */ /* 0x000ea400080011ff */
[----:B--2---:R-:W-:Y:S05]  /*5320*/  @!P0 BRA `(.L_x_99) ;  /* 0x0000006800d48947 */ /* 0x004fea0003800000 */
.L_x_189:
[----:B------:R-:W3:Y:S01]  /*5330*/  LDC.64 R12, c[0x0][0xb10] ;  /* 0x0002c400ff0c7b82 */ /* 0x000ee20000000a00 */
[----:B------:R-:W4:Y:S01]  /*5340*/  LDS.128 R16, [R16+0x100] ;  /* 0x0001000010107984 */ /* 0x000f220000000c00 */
[----:B-1----:R-:W-:Y:S01]  /*5350*/  ISETP.NE.AND P1, PT, R73, 0x1, PT ;  /* 0x000000014900780c */ /* 0x002fe20003f25270 */
[----:B--2---:R-:W-:Y:S01]  /*5360*/  VIADD R0, R0, 0xa0 ;  /* 0x000000a000007836 */ /* 0x004fe20000000000 */
[----:B------:R-:W-:Y:S04]  /*5370*/  ISETP.GE.AND P0, PT, R72, 0x1, PT ;  /* 0x000000014800780c */ /* 0x000fe80003f06270 */
[----:B------:R-:W1:Y:S01]  /*5380*/  LDC.64 R10, c[0x0][0xb18] ;  /* 0x0002c600ff0a7b82 */ /* 0x000e620000000a00 */
[----:B------:R-:W-:Y:S01]  /*5390*/  PRMT R0, RZ, 0x654, R0 ;  /* 0x00000654ff007816 */ /* 0x000fe20000000000 */
[----:B------:R-:W-:Y:S01]  /*53a0*/  @!PT LDS RZ, [RZ] ;  /* 0x00000000fffff984 */ /* 0x000fe20000000800 */
[----:B------:R-:W-:Y:S01]  /*53b0*/  @!PT LDS RZ, [RZ] ;  /* 0x00000000fffff984 */ /* 0x000fe20000000800 */
[----:B------:R-:W-:Y:S01]  /*53c0*/  @!PT LDS RZ, [RZ] ;  /* 0x00000000fffff984 */ /* 0x000fe20000000800 */
[----:B------:R-:W-:Y:S01]  /*53d0*/  @!PT LDS RZ, [RZ] ;  /* 0x00000000fffff984 */ /* 0x000fe20000000800 */
[----:B------:R2:W-:Y:S06]  /*53e0*/  MEMBAR.ALL.CTA ;  /* 0x0000000000007992 */ /* 0x0005ec0000008000 */
[----:B--2---:R-:W2:Y:S01]  /*53f0*/  FENCE.VIEW.ASYNC.S ;  /* 0x00000000000073c6 */ /* 0x004ea20000000000 */
[----:B------:R-:W1:Y:S08]  /*5400*/  @!P1 LDC R14, c[0x0][0xb20] ;  /* 0x0002c800ff0e9b82 */ /* 0x000e700000000800 */
[----:B------:R-:W1:Y:S01]  /*5410*/  @!P1 LDC R9, c[0x0][0xb0c] ;  /* 0x0002c300ff099b82 */ /* 0x000e620000000800 */
[----:B--2---:R2:W-:Y:S01]  /*5420*/  SYNCS.ARRIVE.TRANS64.RED.A1T0 RZ, [R0+URZ], RZ ;  /* 0x000000ff00ff79a7 */ /* 0x0045e200081004ff */
[----:B----4-:R-:W-:Y:S04]  /*5430*/  LOP3.LUT P4, RZ, R18, 0x1, RZ, 0xc0, !PT ;  /* 0x0000000112ff7812 */ /* 0x010fe8000788c0ff */
[----:B------:R-:W-:Y:S09]  /*5440*/  P2R R171, PR, RZ, 0x10 ;  /* 0x00000010ffab7803 */ /* 0x000ff20000000000 */
[----:B------:R-:W-:Y:S02]  /*5450*/  @P4 MOV R77, R16 ;  /* 0x00000010004d4202 */ /* 0x000fe40000000f00 */
[----:B------:R-:W-:Y:S01]  /*5460*/  @P4 LOP3.LUT R75, R17, 0xffff, RZ, 0xc0, !PT ;  /* 0x0000ffff114b4812 */ /* 0x000fe200078ec0ff */
[----:B--23--:R-:W-:Y:S06]  /*5470*/  @!P0 BRA `(.L_x_100) ;  /* 0x0000000000a48947 */ /* 0x00cfec0003800000 */
[----:B------:R-:W-:Y:S01]  /*5480*/  IMAD.HI.U32 R24, R158, R71, RZ ;  /* 0x000000479e187227 */ /* 0x000fe200078e00ff */
[----:B------:R-:W-:Y:S02]  /*5490*/  ISETP.NE.AND P0, PT, R70, 0x1, PT ;  /* 0x000000014600780c */ /* 0x000fe40003f05270 */
[----:B------:R-:W-:Y:S01]  /*54a0*/  ISETP.NE.AND P2, PT, R72, 0x1, PT ;  /* 0x000000014800780c */ /* 0x000fe20003f45270 */
[-C--:B------:R-:W-:Y:S01]  /*54b0*/  IMAD.HI.U32 R22, R159, R152.reuse, RZ ;  /* 0x000000989f167227 */ /* 0x080fe200078e00ff */
[----:B------:R-:W-:Y:S02]  /*54c0*/  SHF.R.U32.HI R23, RZ, R157, R24 ;  /* 0x0000009dff177219 */ /* 0x000fe40000011618 */
[----:B------:R-:W-:Y:S01]  /*54d0*/  ISETP.NE.AND P3, PT, R74, 0x1, PT ;  /* 0x000000014a00780c */ /* 0x000fe20003f65270 */
[----:B------:R-:W-:Y:S01]  /*54e0*/  IMAD.HI.U32 R28, R75, R71, RZ ;  /* 0x000000474b1c7227 */ /* 0x000fe200078e00ff */
[----:B------:R-:W-:Y:S02]  /*54f0*/  SHF.R.U32.HI R22, RZ, R153, R22 ;  /* 0x00000099ff167219 */ /* 0x000fe40000011616 */
[----:B------:R-:W-:Y:S01]  /*5500*/  SEL R3, R158, R23, !P0 ;  /* 0x000000179e037207 */ /* 0x000fe20004000000 */
[----:B------:R-:W-:Y:S01]  /*5510*/  IMAD.HI.U32 R26, R77, R152, RZ ;  /* 0x000000984d1a7227 */ /* 0x000fe200078e00ff */
[----:B------:R-:W-:Y:S03]  /*5520*/  SEL R7, R159, R22, !P3 ;  /* 0x000000169f077207 */ /* 0x000fe60005800000 */
[-C--:B------:R-:W-:Y:S01]  /*5530*/  IMAD.HI.U32 R22, R3, R68.reuse, RZ ;  /* 0x0000004403167227 */ /* 0x080fe200078e00ff */
[----:B------:R-:W-:Y:S03]  /*5540*/  SHF.R.U32.HI R26, RZ, R153, R26 ;  /* 0x00000099ff1a7219 */ /* 0x000fe6000001161a */
[----:B------:R-:W-:Y:S01]  /*5550*/  IMAD.HI.U32 R24, R7, R68, RZ ;  /* 0x0000004407187227 */ /* 0x000fe200078e00ff */
[----:B------:R-:W-:Y:S02]  /*5560*/  @P2 SHF.R.U32.HI R3, RZ, R69, R22 ;  /* 0x00000045ff032219 */ /* 0x000fe40000011616 */
[----:B------:R-:W-:Y:S02]  /*5570*/  SHF.R.U32.HI R22, RZ, R157, R28 ;  /* 0x0000009dff167219 */ /* 0x000fe4000001161c */
[----:B------:R-:W-:Y:S01]  /*5580*/  @P2 SHF.R.U32.HI R7, RZ, R69, R24 ;  /* 0x00000045ff072219 */ /* 0x000fe20000011618 */
[C---:B------:R-:W-:Y:S01]  /*5590*/  IMAD R2, R72.reuse, R3, RZ ;  /* 0x0000000348027224 */ /* 0x040fe200078e02ff */
[----:B------:R-:W-:Y:S02]  /*55a0*/  SEL R5, R75, R22, !P0 ;  /* 0x000000164b057207 */ /* 0x000fe40004000000 */
[----:B------:R-:W-:Y:S01]  /*55b0*/  SEL R3, R77, R26, !P3 ;  /* 0x0000001a4d037207 */ /* 0x000fe20005800000 */
[----:B------:R-:W-:Y:S01]  /*55c0*/  IMAD R4, R72, R7, RZ ;  /* 0x0000000748047224 */ /* 0x000fe200078e02ff */
[C---:B------:R-:W-:Y:S01]  /*55d0*/  ISETP.GE.AND P0, PT, R5.reuse, R2, PT ;  /* 0x000000020500720c */ /* 0x040fe20003f06270 */
[----:B------:R-:W-:Y:S03]  /*55e0*/  IMAD.HI.U32 R6, R5, R68, RZ ;  /* 0x0000004405067227 */ /* 0x000fe600078e00ff */
[----:B------:R-:W-:Y:S01]  /*55f0*/  ISETP.GE.OR P0, PT, R3, R4, P0 ;  /* 0x000000040300720c */ /* 0x000fe20000706670 */
[----:B------:R-:W-:Y:S01]  /*5600*/  IMAD.MOV R4, RZ, RZ, -R3 ;  /* 0x000000ffff047224 */ /* 0x000fe200078e0a03 */
[-C--:B------:R-:W-:Y:S03]  /*5610*/  SHF.R.U32.HI R6, RZ, R69.reuse, R6 ;  /* 0x00000045ff067219 */ /* 0x080fe60000011606 */
[----:B------:R-:W-:Y:S01]  /*5620*/  IMAD R77, R74, R4, R77 ;  /* 0x000000044a4d7224 */ /* 0x000fe200078e024d */
[----:B------:R-:W-:Y:S05]  /*5630*/  SEL R15, R5, R6, !P2 ;  /* 0x00000006050f7207 */ /* 0x000fea0005000000 */
[----:B------:R-:W-:Y:S02]  /*5640*/  IMAD.MOV R6, RZ, RZ, -R15 ;  /* 0x000000ffff067224 */ /* 0x000fe400078e0a0f */
[C---:B------:R-:W-:Y:S04]  /*5650*/  @!P0 IMAD.HI.U32 R2, R3.reuse, R68, RZ ;  /* 0x0000004403028227 */ /* 0x040fe800078e00ff */
[----:B------:R-:W-:Y:S01]  /*5660*/  IMAD R6, R72, R6, R5 ;  /* 0x0000000648067224 */ /* 0x000fe200078e0205 */
[----:B------:R-:W-:Y:S04]  /*5670*/  @!P0 SHF.R.U32.HI R2, RZ, R69, R2 ;  /* 0x00000045ff028219 */ /* 0x000fe80000011602 */
[----:B------:R-:W-:Y:S02]  /*5680*/  @!P0 SEL R0, R3, R2, !P2 ;  /* 0x0000000203008207 */ /* 0x000fe40005000000 */
[----:B------:R-:W-:Y:S02]  /*5690*/  IADD3 R2, PT, PT, -R5, RZ, RZ ;  /* 0x000000ff05027210 */ /* 0x000fe40007ffe1ff */
[----:B------:R-:W-:Y:S01]  /*56a0*/  @!P0 IADD3 R8, PT, PT, R15, -R0, RZ ;  /* 0x800000000f088210 */ /* 0x000fe20007ffe0ff */
[----:B------:R-:W-:Y:S02]  /*56b0*/  @!P0 IMAD R0, R7, R6, R0 ;  /* 0x0000000607008224 */ /* 0x000fe400078e0200 */
[----:B------:R-:W-:Y:S02]  /*56c0*/  IMAD R75, R70, R2, R75 ;  /* 0x00000002464b7224 */ /* 0x000fe400078e024b */
[----:B------:R-:W-:Y:S02]  /*56d0*/  @!P0 IMAD R5, R8, R72, R3 ;  /* 0x0000004808058224 */ /* 0x000fe400078e0203 */
[----:B------:R-:W-:Y:S04]  /*56e0*/  @!P0 IMAD.MOV.U32 R3, RZ, RZ, R0 ;  /* 0x000000ffff038224 */ /* 0x000fe800078e0000 */
[----:B------:R-:W-:Y:S02]  /*56f0*/  IMAD R77, R3, R74, R77 ;  /* 0x0000004a034d7224 */ /* 0x000fe400078e024d */
[----:B------:R-:W-:Y:S07]  /*5700*/  IMAD R75, R5, R70, R75 ;  /* 0x00000046054b7224 */ /* 0x000fee00078e024b */
.L_x_100:
[----:B-1----:R-:W-:Y:S01]  /*5710*/  @!P1 ISETP.NE.AND P0, PT, R10, 0x1, PT ;  /* 0x000000010a00980c */ /* 0x002fe20003f05270 */
[----:B------:R-:W-:Y:S01]  /*5720*/  @!P1 IMAD.HI.U32 R3, R75, R11, RZ ;  /* 0x0000000b4b039227 */ /* 0x000fe200078e00ff */
[----:B------:R-:W-:Y:S01]  /*5730*/  R2UR UR42, R21 ;  /* 0x00000000152a72ca */ /* 0x000fe200000e0000 */
[----:B------:R-:W-:Y:S01]  /*5740*/  BSSY.RECONVERGENT B6, `(.L_x_101) ;  /* 0x0000031000067945 */ /* 0x000fe20003800200 */
[----:B------:R-:W-:Y:S01]  /*5750*/  R2UR UR41, R20 ;  /* 0x00000000142972ca */ /* 0x000fe200000e0000 */
[----:B------:R-:W-:Y:S01]  /*5760*/  @!P1 IMAD.HI.U32 R0, R77, R12, RZ ;  /* 0x0000000c4d009227 */ /* 0x000fe200078e00ff */
[----:B------:R-:W-:Y:S02]  /*5770*/  @!P1 SHF.R.U32.HI R2, RZ, R14, R3 ;  /* 0x0000000eff029219 */ /* 0x000fe40000011603 */
[----:B------:R-:W-:Y:S01]  /*5780*/  @!P1 ISETP.NE.AND P2, PT, R9, 0x1, PT ;  /* 0x000000010900980c */ /* 0x000fe20003f45270 */
[----:B------:R-:W-:Y:S01]  /*5790*/  VIADD R173, R173, 0x1 ;  /* 0x00000001adad7836 */ /* 0x000fe20000000000 */
[----:B------:R-:W-:Y:S02]  /*57a0*/  @!P1 SEL R2, R75, R2, !P0 ;  /* 0x000000024b029207 */ /* 0x000fe40004000000 */
[----:B------:R-:W-:Y:S02]  /*57b0*/  @!P1 SHF.R.U32.HI R0, RZ, R13, R0 ;  /* 0x0000000dff009219 */ /* 0x000fe40000011600 */
[----:B------:R-:W-:Y:S01]  /*57c0*/  LOP3.LUT P0, RZ, R163, 0x3f0, RZ, 0xc0, !PT ;  /* 0x000003f0a3ff7812 */ /* 0x000fe2000780c0ff */
[----:B------:R-:W-:Y:S01]  /*57d0*/  USHF.L.U32 UR42, UR42, 0x7, URZ ;  /* 0x000000072a2a7899 */ /* 0x000fe200080006ff */
[----:B------:R-:W-:Y:S01]  /*57e0*/  @!P1 SEL R3, R77, R0, !P2 ;  /* 0x000000004d039207 */ /* 0x000fe20005000000 */
[----:B------:R-:W-:Y:S01]  /*57f0*/  USHF.L.U32 UR41, UR41, 0x8, URZ ;  /* 0x0000000829297899 */ /* 0x000fe200080006ff */
[----:B------:R-:W-:Y:S03]  /*5800*/  @P4 SHF.R.U32.HI R164, RZ, 0x10, R17 ;  /* 0x00000010ffa44819 */ /* 0x000fe60000011611 */
[----:B------:R-:W-:Y:S02]  /*5810*/  @!P1 IMAD.IADD R0, R2, 0x1, -R3 ;  /* 0x0000000102009824 */ /* 0x000fe400078e0a03 */
[----:B------:R-:W-:Y:S02]  /*5820*/  @!P1 IMAD.IADD R2, R3, 0x1, -R2 ;  /* 0x0000000103029824 */ /* 0x000fe400078e0a02 */
[----:B------:R-:W-:Y:S02]  /*5830*/  @!P1 IMAD R77, R0, R9, R77 ;  /* 0x00000009004d9224 */ /* 0x000fe400078e024d */
[----:B------:R-:W-:Y:S01]  /*5840*/  @!P1 IMAD R75, R2, R10, R75 ;  /* 0x0000000a024b9224 */ /* 0x000fe200078e024b */
[----:B------:R-:W-:Y:S06]  /*5850*/  @!P0 BRA `(.L_x_102) ;  /* 0x00000000007c8947 */ /* 0x000fec0003800000 */
[----:B------:R-:W1:Y:S01]  /*5860*/  LDCU.64 UR8, c[0x4][0x80] ;  /* 0x01001000ff0877ac */ /* 0x000e620008000a00 */
[----:B------:R-:W-:Y:S01]  /*5870*/  MOV R2, 0x0 ;  /* 0x0000000000027802 */ /* 0x000fe20000000f00 */
[----:B------:R-:W-:Y:S02]  /*5880*/  HFMA2 R12, -RZ, RZ, 0, 5.9604644775390625e-08 ;  /* 0x00000001ff0c7431 */ /* 0x000fe400000001ff */
[----:B------:R-:W-:Y:S01]  /*5890*/  IMAD.MOV.U32 R8, RZ, RZ, 0x70 ;  /* 0x00000070ff087424 */ /* 0x000fe200078e00ff */
[----:B------:R2:W3:Y:S01]  /*58a0*/  LDC.64 R14, c[0x4][R2] ;  /* 0x01000000020e7b82 */ /* 0x0004e20000000a00 */
[----:B------:R-:W4:Y:S01]  /*58b0*/  LDCU.64 UR6, c[0x4][0x88] ;  /* 0x01001100ff0677ac */ /* 0x000f220008000a00 */
[----:B------:R-:W-:Y:S01]  /*58c0*/  IMAD.MOV.U32 R13, RZ, RZ, RZ ;  /* 0x000000ffff0d7224 */ /* 0x000fe200078e00ff */
[----:B------:R-:W2:Y:S01]  /*58d0*/  LDCU.64 UR4, c[0x4][0x8] ;  /* 0x01000100ff0477ac */ /* 0x000ea20008000a00 */
[----:B-1----:R-:W-:Y:S01]  /*58e0*/  MOV R5, UR9 ;  /* 0x0000000900057c02 */ /* 0x002fe20008000f00 */
[----:B------:R-:W-:Y:S01]  /*58f0*/  IMAD.U32 R4, RZ, RZ, UR8 ;  /* 0x00000008ff047e24 */ /* 0x000fe2000f8e00ff */
[----:B----4-:R-:W-:Y:S01]  /*5900*/  MOV R7, UR7 ;  /* 0x0000000700077c02 */ /* 0x010fe20008000f00 */
[----:B------:R-:W-:Y:S01]  /*5910*/  IMAD.U32 R6, RZ, RZ, UR6 ;  /* 0x00000006ff067e24 */ /* 0x000fe2000f8e00ff */
[----:B--2---:R-:W-:Y:S01]  /*5920*/  MOV R11, UR5 ;  /* 0x00000005000b7c02 */ /* 0x004fe20008000f00 */
[----:B------:R-:W-:Y:S02]  /*5930*/  IMAD.U32 R10, RZ, RZ, UR4 ;  /* 0x00000004ff0a7e24 */ /* 0x000fe4000f8e00ff */
[----:B------:R-:W-:Y:S07]  /*5940*/  LEPC R20, `(.L_x_103) ;  /* 0x000000001014794e */ /* 0x000fee0000000000 */
[----:B---3-5:R-:W-:Y:S05]  /*5950*/  CALL.ABS.NOINC R14 ;  /* 0x000000000e007343 */ /* 0x028fea0003c00000 */
.L_x_103:
[----:B------:R-:W1:Y:S01]  /*5960*/  LDCU.64 UR8, c[0x4][0x80] ;  /* 0x01001000ff0877ac */ /* 0x000e620008000a00 */
[----:B------:R-:W2:Y:S01]  /*5970*/  LDC.64 R2, c[0x4][R2] ;  /* 0x0100000002027b82 */ /* 0x000ea20000000a00 */
[----:B------:R-:W-:Y:S02]  /*5980*/  HFMA2 R12, -RZ, RZ, 0, 5.9604644775390625e-08 ;  /* 0x00000001ff0c7431 */ /* 0x000fe400000001ff */
[----:B------:R-:W-:Y:S02]  /*5990*/  IMAD.MOV.U32 R8, RZ, RZ, 0x70 ;  /* 0x00000070ff087424 */ /* 0x000fe400078e00ff */
[----:B------:R-:W-:Y:S01]  /*59a0*/  IMAD.MOV.U32 R13, RZ, RZ, RZ ;  /* 0x000000ffff0d7224 */ /* 0x000fe200078e00ff */
[----:B------:R-:W3:Y:S01]  /*59b0*/  LDCU.64 UR6, c[0x4][0x88] ;  /* 0x01001100ff0677ac */ /* 0x000ee20008000a00 */
[----:B------:R-:W4:Y:S01]  /*59c0*/  LDCU.64 UR4, c[0x4][0x8] ;  /* 0x01000100ff0477ac */ /* 0x000f220008000a00 */
[----:B-1----:R-:W-:Y:S02]  /*59d0*/  MOV R4, UR8 ;  /* 0x0000000800047c02 */ /* 0x002fe40008000f00 */
[----:B------:R-:W-:Y:S02]  /*59e0*/  MOV R5, UR9 ;  /* 0x0000000900057c02 */ /* 0x000fe40008000f00 */
[----:B---3--:R-:W-:Y:S01]  /*59f0*/  MOV R7, UR7 ;  /* 0x0000000700077c02 */ /* 0x008fe20008000f00 */
[----:B------:R-:W-:Y:S01]  /*5a00*/  IMAD.U32 R6, RZ, RZ, UR6 ;  /* 0x00000006ff067e24 */ /* 0x000fe2000f8e00ff */
[----:B----4-:R-:W-:Y:S01]  /*5a10*/  MOV R11, UR5 ;  /* 0x00000005000b7c02 */ /* 0x010fe20008000f00 */
[----:B------:R-:W-:Y:S02]  /*5a20*/  IMAD.U32 R10, RZ, RZ, UR4 ;  /* 0x00000004ff0a7e24 */ /* 0x000fe4000f8e00ff */
[----:B------:R-:W-:Y:S07]  /*5a30*/  LEPC R20, `(.L_x_102) ;  /* 0x000000001014794e */ /* 0x000fee0000000000 */
[----:B--2---:R-:W-:Y:S05]  /*5a40*/  CALL.ABS.NOINC R2 ;  /* 0x0000000002007343 */ /* 0x004fea0003c00000 */
.L_x_102:
[----:B------:R-:W-:Y:S05]  /*5a50*/  BSYNC.RECONVERGENT B6 ;  /* 0x0000000000067941 */ /* 0x000fea0003800200 */
.L_x_101:
[----:B------:R-:W-:Y:S01]  /*5a60*/  ISETP.NE.U32.AND P4, PT, R150, RZ, PT ;  /* 0x000000ff9600720c */ /* 0x000fe20003f85070 */
[----:B------:R-:W-:Y:S01]  /*5a70*/  UISETP.NE.AND UP2, UPT, UR50, URZ, UPT ;  /* 0x000000ff3200728c */ /* 0x000fe2000bf45270 */
[----:B------:R-:W-:Y:S01]  /*5a80*/  ISETP.NE.U32.AND P2, PT, RZ, UR38, PT ;  /* 0x00000026ff007c0c */ /* 0x000fe2000bf45070 */
[----:B------:R-:W-:Y:S01]  /*5a90*/  UISETP.NE.U32.AND UP1, UPT, UR44, URZ, UPT ;  /* 0x000000ff2c00728c */ /* 0x000fe2000bf25070 */
[----:B------:R-:W-:Y:S01]  /*5aa0*/  ISETP.NE.AND.EX P4, PT, R151, RZ, PT, P4 ;  /* 0x000000ff9700720c */ /* 0x000fe20003f85340 */
[----:B------:R-:W-:Y:S01]  /*5ab0*/  UPLOP3.LUT UP0, UPT, UPT, UPT, UPT, 0x40, 0x4 ;  /* 0x000000000004789c */ /* 0x000fe20003f0e870 */
[----:B------:R-:W-:Y:S01]  /*5ac0*/  ISETP.NE.AND.EX P2, PT, RZ, UR39, PT, P2 ;  /* 0x00000027ff007c0c */ /* 0x000fe2000bf45320 */
[----:B------:R-:W-:Y:S01]  /*5ad0*/  UISETP.NE.AND.EX UP1, UPT, UR45, URZ, UPT, UP1 ;  /* 0x000000ff2d00728c */ /* 0x000fe2000bf25310 */
[----:B------:R-:W-:Y:S04]  /*5ae0*/  PLOP3.LUT P1, PT, PT, PT, UP2, 0x80, 0x8 ;  /* 0x000000000008781c */ /* 0x000fe80003f2f028 */
[----:B------:R-:W-:Y:S06]  /*5af0*/  @UP2 UPLOP3.LUT UP0, UPT, UPT, UPT, UP1, 0x80, 0x8 ;  /* 0x000000000008289c */ /* 0x000fec0003f0f010 */
[----:B------:R-:W-:Y:S01]  /*5b00*/  PLOP3.LUT P0, PT, PT, PT, UP0, 0x80, 0x8 ;  /* 0x000000000008781c */ /* 0x000fe20003f0f008 */
[----:B------:R-:W-:Y:S01]  /*5b10*/  @!UPT UIADD3 URZ, UPT, UPT, URZ, URZ, URZ ;  /* 0x000000fffffff290 */ /* 0x000fe2000fffe0ff */
[----:B------:R-:W-:Y:S11]  /*5b20*/  BRA.U !UP1, `(.L_x_104) ;  /* 0x0000000109387547 */ /* 0x000ff6000b800000 */
[----:B------:R-:W-:Y:S01]  /*5b30*/  UISETP.NE.U32.AND UP0, UPT, UR38, URZ, UPT ;  /* 0x000000ff2600728c */ /* 0x000fe2000bf05070 */
[----:B------:R-:W-:Y:S02]  /*5b40*/  HFMA2 R0, -RZ, RZ, 0, 5.9604644775390625e-08 ;  /* 0x00000001ff007431 */ /* 0x000fe400000001ff */
[----:B------:R-:W-:Y:S01]  /*5b50*/  IMAD.MOV.U32 R155, RZ, RZ, 0x1 ;  /* 0x00000001ff9b7424 */ /* 0x000fe200078e00ff */
[----:B------:R-:W-:Y:S06]  /*5b60*/  UISETP.NE.AND.EX UP0, UPT, UR39, URZ, UPT, UP0 ;  /* 0x000000ff2700728c */ /* 0x000fec000bf05300 */
[----:B------:R-:W-:Y:S05]  /*5b70*/  PLOP3.LUT P3, PT, PT, PT, UP0, 0x80, 0x8 ;  /* 0x000000000008781c */ /* 0x000fea0003f6f008 */
[----:B------:R-:W1:Y:S01]  /*5b80*/  @UP0 LDCU.64 UR6, c[0x0][0x888] ;  /* 0x00011100ff0607ac */ /* 0x000e620008000a00 */
[----:B------:R-:W-:Y:S07]  /*5b90*/  @UP0 UIMAD UR4, UR36, UR44, URZ ;  /* 0x0000002c240402a4 */ /* 0x000fee000f8e02ff */
[----:B------:R-:W-:Y:S01]  /*5ba0*/  @!P3 PRMT R155, R0, 0x7610, R155 ;  /* 0x00007610009bb816 */ /* 0x000fe2000000009b */
[----:B-1----:R-:W-:Y:S03]  /*5bb0*/  @UP0 UIMAD.WIDE UR6, UR4, 0x4, UR6 ;  /* 0x00000004040608a5 */ /* 0x002fe6000f8e0206 */
[----:B------:R-:W1:Y:S03]  /*5bc0*/  @!UP0 LDCU UR4, c[0x0][0x880] ;  /* 0x00011000ff0487ac */ /* 0x000e660008000800 */
[----:B------:R-:W-:Y:S01]  /*5bd0*/  IMAD.U32 R2, RZ, RZ, UR6 ;  /* 0x00000006ff027e24 */ /* 0x000fe2000f8e00ff */
[----:B------:R-:W-:Y:S05]  /*5be0*/  MOV R3, UR7 ;  /* 0x0000000700037c02 */ /* 0x000fea0008000f00 */
[----:B-----5:R2:W5:Y:S02]  /*5bf0*/  @P3 LDG.E R81, desc[UR46][R2.64] ;  /* 0x0000002e02513981 */ /* 0x020564000c1e1900 */
[----:B-12---:R-:W-:Y:S02]  /*5c00*/  @!P3 IMAD.U32 R81, RZ, RZ, UR4 ;  /* 0x00000004ff51be24 */ /* 0x006fe4000f8e00ff */
.L_x_104:
[----:B------:R-:W-:Y:S05]  /*5c10*/  @!P4 BRA `(.L_x_105) ;  /* 0x000000000020c947 */ /* 0x000fea0003800000 */
[----:B------:R-:W-:Y:S04]  /*5c20*/  ISETP.NE.U32.AND P3, PT, R148, RZ, PT ;  /* 0x000000ff9400720c */ /* 0x000fe80003f65070 */
[----:B------:R-:W-:Y:S11]  /*5c30*/  ISETP.NE.AND.EX P3, PT, R149, RZ, PT, P3 ;  /* 0x000000ff9500720c */ /* 0x000ff60003f65330 */
[----:B------:R-:W-:Y:S02]  /*5c40*/  @!UPT UIADD3 URZ, UPT, UPT, URZ, URZ, URZ ;  /* 0x000000fffffff290 */ /* 0x000fe4000fffe0ff */
[----:B------:R-:W1:Y:S01]  /*5c50*/  @P3 LDC.64 R2, c[0x0][0x8a8] ;  /* 0x00022a00ff023b82 */ /* 0x000e620000000a00 */
[----:B------:R-:W-:Y:S04]  /*5c60*/  @P3 IMAD R0, R150, UR36, RZ ;  /* 0x0000002496003c24 */ /* 0x000fe8000f8e02ff */
[----:B-1----:R-:W-:Y:S05]  /*5c70*/  @P3 IMAD.WIDE R2, R0, 0x4, R2 ;  /* 0x0000000400023825 */ /* 0x002fea00078e0202 */
[----:B-----5:R1:W5:Y:S02]  /*5c80*/  @P3 LDG.E R78, desc[UR46][R2.64] ;  /* 0x0000002e024e3981 */ /* 0x020364000c1e1900 */
[----:B-1----:R-:W2:Y:S02]  /*5c90*/  @!P3 LDC R78, c[0x0][0x8a0] ;  /* 0x00022800ff4ebb82 */ /* 0x002ea40000000800 */
.L_x_105:
[----:B-----5:R-:W-:Y:S01]  /*5ca0*/  FSETP.NEU.AND P3, PT, R81, RZ, PT ;  /* 0x000000ff5100720b */ /* 0x020fe20003f6d000 */
[----:B------:R-:W-:Y:S01]  /*5cb0*/  IMAD.SHL.U32 R178, R160, 0x2, RZ ;  /* 0x00000002a0b27824 */ /* 0x000fe200078e00ff */
[----:B------:R-:W-:Y:S01]  /*5cc0*/  SEL R3, RZ, 0xffffffff, P2 ;  /* 0xffffffffff037807 */ /* 0x000fe20001000000 */
[----:B------:R-:W-:Y:S01]  /*5cd0*/  IMAD.SHL.U32 R100, R168, 0x10, RZ ;  /* 0x00000010a8647824 */ /* 0x000fe200078e00ff */
[----:B------:R-:W-:Y:S01]  /*5ce0*/  @P1 LOP3.LUT P2, RZ, R155, 0xff, RZ, 0xc0, !PT ;  /* 0x000000ff9bff1812 */ /* 0x000fe2000784c0ff */
[----:B------:R-:W-:Y:S01]  /*5cf0*/  VIADD R109, R178, UR48 ;  /* 0x00000030b26d7c36 */ /* 0x000fe20008000000 */
[----:B------:R-:W-:Y:S01]  /*5d00*/  @P1 SEL R2, RZ, 0xffffffff, P3 ;  /* 0xffffffffff021807 */ /* 0x000fe20001800000 */
[----:B------:R-:W-:Y:S01]  /*5d10*/  IMAD.SHL.U32 R102, R169, 0x10, RZ ;  /* 0x00000010a9667824 */ /* 0x000fe200078e00ff */
[----:B------:R-:W-:Y:S01]  /*5d20*/  LOP3.LUT R167, R167, 0x1, RZ, 0x3c, !PT ;  /* 0x00000001a7a77812 */ /* 0x000fe200078e3cff */
[----:B------:R-:W-:Y:S01]  /*5d30*/  IMAD.IADD R175, R109, 0x1, R100 ;  /* 0x000000016daf7824 */ /* 0x000fe200078e0264 */
[----:B------:R-:W-:Y:S01]  /*5d40*/  @P0 SEL R2, R3, R2, !P2 ;  /* 0x0000000203020207 */ /* 0x000fe20005000000 */
[----:B------:R-:W-:Y:S01]  /*5d50*/  BSSY B1, `(.L_x_106) ;  /* 0x000004f000017945 */ /* 0x000fe20003800000 */
[----:B------:R-:W-:Y:S01]  /*5d60*/  LEA R179, R76, UR48, 0x3 ;  /* 0x000000304cb37c11 */ /* 0x000fe2000f8e18ff */
[----:B------:R-:W-:Y:S01]  /*5d70*/  IMAD.MOV.U32 R101, RZ, RZ, 0x1 ;  /* 0x00000001ff657424 */ /* 0x000fe200078e00ff */
[----:B------:R-:W-:Y:S01]  /*5d80*/  @P1 LOP3.LUT R2, R2, 0x1, RZ, 0xc0, !PT ;  /* 0x0000000102021812 */ /* 0x000fe200078ec0ff */
[----:B------:R-:W-:Y:S01]  /*5d90*/  IMAD R80, R76, 0x100, R79 ;  /* 0x000001004c507824 */ /* 0x000fe200078e024f */
[----:B------:R-:W-:Y:S01]  /*5da0*/  SHF.L.U32 R0, R166, 0x1f, RZ ;  /* 0x0000001fa6007819 */ /* 0x000fe200000006ff */
[----:B------:R-:W-:Y:S01]  /*5db0*/  IMAD.MOV.U32 R87, RZ, RZ, RZ ;  /* 0x000000ffff577224 */ /* 0x000fe200078e00ff */
[----:B------:R-:W-:Y:S02]  /*5dc0*/  ISETP.NE.U32.OR P5, PT, R2, 0x1, !P1 ;  /* 0x000000010200780c */ /* 0x000fe40004fa5470 */
[----:B------:R-:W-:Y:S02]  /*5dd0*/  CS2R R146, SRZ ;  /* 0x0000000000927805 */ /* 0x000fe4000001ff00 */
[----:B------:R-:W-:Y:S02]  /*5de0*/  PLOP3.LUT P2, PT, PT, PT, UP1, 0x80, 0x8 ;  /* 0x000000000008781c */ /* 0x000fe40003f4f018 */
[----:B------:R-:W-:Y:S02]  /*5df0*/  CS2R R144, SRZ ;  /* 0x0000000000907805 */ /* 0x000fe4000001ff00 */
[----:B------:R-:W-:Y:S02]  /*5e00*/  SEL R2, RZ, 0xffffffff, P3 ;  /* 0xffffffffff027807 */ /* 0x000fe40001800000 */
[----:B------:R-:W-:Y:S02]  /*5e10*/  CS2R R138, SRZ ;  /* 0x00000000008a7805 */ /* 0x000fe4000001ff00 */
[----:B------:R-:W-:Y:S02]  /*5e20*/  LOP3.LUT P3, R172, R155, 0xff, RZ, 0xc0, !PT ;  /* 0x000000ff9bac7812 */ /* 0x000fe4000786c0ff */
[----:B------:R-:W-:Y:S02]  /*5e30*/  CS2R R136, SRZ ;  /* 0x0000000000887805 */ /* 0x000fe4000001ff00 */
[----:B------:R-:W-:Y:S02]  /*5e40*/  P2R R176, PR, RZ, 0x20 ;  /* 0x00000020ffb07803 */ /* 0x000fe40000000000 */
[----:B------:R-:W-:Y:S02]  /*5e50*/  CS2R R130, SRZ ;  /* 0x0000000000827805 */ /* 0x000fe4000001ff00 */
[----:B------:R-:W-:Y:S02]  /*5e60*/  CS2R R128, SRZ ;  /* 0x0000000000807805 */ /* 0x000fe4000001ff00 */
[----:B------:R-:W-:Y:S02]  /*5e70*/  CS2R R122, SRZ ;  /* 0x00000000007a7805 */ /* 0x000fe4000001ff00 */
[----:B------:R-:W-:Y:S02]  /*5e80*/  CS2R R120, SRZ ;  /* 0x0000000000787805 */ /* 0x000fe4000001ff00 */
[----:B------:R-:W-:Y:S02]  /*5e90*/  @P5 SHF.L.U32 R4, R167, 0x1f, RZ ;  /* 0x0000001fa7045819 */ /* 0x000fe400000006ff */
[----:B------:R-:W-:Y:S02]  /*5ea0*/  CS2R R114, SRZ ;  /* 0x0000000000727805 */ /* 0x000fe4000001ff00 */
[----:B------:R-:W-:Y:S02]  /*5eb0*/  @P2 SEL R2, R3, R2, !P3 ;  /* 0x0000000203022207 */ /* 0x000fe40005800000 */
[----:B------:R-:W-:Y:S01]  /*5ec0*/  CS2R R112, SRZ ;  /* 0x0000000000707805 */ /* 0x000fe2000001ff00 */
[----:B------:R-:W1:Y:S01]  /*5ed0*/  @P5 SYNCS.PHASECHK.TRANS64.TRYWAIT P1, [UR48+0x40], R4 ;  /* 0x00004004ff0055a7 */ /* 0x000e620008021130 */
[----:B------:R-:W-:Y:S02]  /*5ee0*/  CS2R R106, SRZ ;  /* 0x00000000006a7805 */ /* 0x000fe4000001ff00 */
[----:B------:R-:W-:Y:S02]  /*5ef0*/  LOP3.LUT R2, R2, 0x1, RZ, 0xc0, !PT ;  /* 0x0000000102027812 */ /* 0x000fe400078ec0ff */
[----:B------:R-:W-:Y:S02]  /*5f00*/  CS2R R104, SRZ ;  /* 0x0000000000687805 */ /* 0x000fe4000001ff00 */
[----:B------:R-:W-:Y:S02]  /*5f10*/  CS2R R98, SRZ ;  /* 0x0000000000627805 */ /* 0x000fe4000001ff00 */
[----:B------:R-:W-:Y:S02]  /*5f20*/  CS2R R96, SRZ ;  /* 0x0000000000607805 */ /* 0x000fe4000001ff00 */
[----:B------:R-:W-:Y:S02]  /*5f30*/  ISETP.NE.U32.AND P4, PT, R2, 0x1, PT ;  /* 0x000000010200780c */ /* 0x000fe40003f85070 */
[----:B------:R-:W-:Y:S02]  /*5f40*/  CS2R R90, SRZ ;  /* 0x00000000005a7805 */ /* 0x000fe4000001ff00 */
[----:B------:R-:W-:Y:S01]  /*5f50*/  CS2R R88, SRZ ;  /* 0x0000000000587805 */ /* 0x000fe2000001ff00 */
[----:B------:R-:W-:Y:S01]  /*5f60*/  IMAD.IADD R177, R109, 0x1, R102 ;  /* 0x000000016db17824 */ /* 0x000fe200078e0266 */
[----:B------:R-:W-:Y:S01]  /*5f70*/  P2R R103, PR, RZ, 0x10 ;  /* 0x00000010ff677803 */ /* 0x000fe20000000000 */
[----:B------:R-:W-:Y:S01]  /*5f80*/  IMAD.IADD R174, R102, 0x1, R175 ;  /* 0x0000000166ae7824 */ /* 0x000fe200078e02af */
[----:B------:R3:W4:Y:S01]  /*5f90*/  SYNCS.PHASECHK.TRANS64.TRYWAIT P0, [R179+URZ+0xb0], R0 ;  /* 0x0000b000b30075a7 */ /* 0x00072200080011ff */
[----:B-1----:R-:W-:Y:S01]  /*5fa0*/  @P5 SEL R101, RZ, 0x1, !P1 ;  /* 0x00000001ff655807 */ /* 0x002fe20004800000 */
[----:B---3--:R-:W-:Y:S06]  /*5fb0*/  @!P5 BRA `(.L_x_107) ;  /* 0x0000000000a0d947 */ /* 0x008fec0003800000 */
[----:B------:R-:W-:Y:S01]  /*5fc0*/  @P4 IMAD.MOV.U32 R2, RZ, RZ, -0x10 ;  /* 0xfffffff0ff024424 */ /* 0x000fe200078e00ff */
[----:B------:R-:W-:Y:S01]  /*5fd0*/  ISETP.NE.AND P1, PT, R101, RZ, PT ;  /* 0x000000ff6500720c */ /* 0x000fe20003f25270 */
[----:B------:R-:W-:Y:S01]  /*5fe0*/  BSSY B0, `(.L_x_108) ;  /* 0x0000010000007945 */ /* 0x000fe20003800000 */
[----:B------:R-:W-:Y:S02]  /*5ff0*/  ISETP.NE.U32.AND P5, PT, R161, 0x1, PT ;  /* 0x00000001a100780c */ /* 0x000fe40003fa5070 */
[----:B------:R-:W-:Y:S02]  /*6000*/  CS2R R98, SRZ ;  /* 0x0000000000627805 */ /* 0x000fe4000001ff00 */
[----:B------:R-:W-:Y:S02]  /*6010*/  CS2R R96, SRZ ;  /* 0x0000000000607805 */ /* 0x000fe4000001ff00 */
[----:B------:R-:W-:Y:S02]  /*6020*/  CS2R R114, SRZ ;  /* 0x0000000000727805 */ /* 0x000fe4000001ff00 */
[----:B------:R-:W-:Y:S02]  /*6030*/  @P4 SEL R2, R2, 0x10, !P5 ;  /* 0x0000001002024807 */ /* 0x000fe40006800000 */
[----:B------:R-:W-:Y:S02]  /*6040*/  CS2R R112, SRZ ;  /* 0x0000000000707805 */ /* 0x000fe4000001ff00 */
[----:B------:R-:W-:Y:S02]  /*6050*/  CS2R R130, SRZ ;  /* 0x0000000000827805 */ /* 0x000fe4000001ff00 */
[----:B------:R-:W-:Y:S01]  /*6060*/  CS2R R128, SRZ ;  /* 0x0000000000807805 */ /* 0x000fe2000001ff00 */
[----:B------:R-:W-:Y:S02]  /*6070*/  @P4 IMAD.IADD R7, R109, 0x1, R2 ;  /* 0x000000016d074824 */ /* 0x000fe400078e0202 */
[C---:B------:R-:W-:Y:S02]  /*6080*/  @P4 IMAD.IADD R6, R2.reuse, 0x1, R177 ;  /* 0x0000000102064824 */ /* 0x040fe400078e02b1 */
[----:B------:R-:W-:Y:S01]  /*6090*/  @P4 IMAD.IADD R5, R2, 0x1, R175 ;  /* 0x0000000102054824 */ /* 0x000fe200078e02af */
[----:B------:R-:W-:Y:S06]  /*60a0*/  @P1 BRA `(.L_x_109) ;  /* 0x00000000000c1947 */ /* 0x000fec0003800000 */
[----:B------:R-:W-:Y:S04]  /*60b0*/  SHF.L.U32 R4, R167, 0x1f, RZ ;  /* 0x0000001fa7047819 */ /* 0x000fe800000006ff */
[----:B------:R-:W1:Y:S02]  /*60c0*/  SYNCS.PHASECHK.TRANS64.TRYWAIT P1, [UR48+0x40], R4 ;  /* 0x00004004ff0075a7 */ /* 0x000e640008021130 */
[----:B-1----:R-:W-:Y:S05]  /*60d0*/  @!P1 BRA `(.L_x_110) ;  /* 0x0000005c007c9947 */ /* 0x002fea0003800000 */
.L_x_109:
[----:B------:R-:W-:Y:S05]  /*60e0*/  BSYNC B0 ;  /* 0x0000000000007941 */ /* 0x000fea0003800000 */
.L_x_108:
[----:B------:R-:W-:Y:S01]  /*60f0*/  ISETP.NE.AND P1, PT, R103, RZ, PT ;  /* 0x000000ff6700720c */ /* 0x000fe20003f25270 */
[----:B------:R-:W-:Y:S01]  /*6100*/  IMAD.MOV.U32 R147, RZ, RZ, RZ ;  /* 0x000000ffff937224 */ /* 0x000fe200078e00ff */
[----:B------:R-:W-:Y:S02]  /*6110*/  CS2R R144, SRZ ;  /* 0x0000000000907805 */ /* 0x000fe4000001ff00 */
[----:B------:R-:W-:Y:S02]  /*6120*/  CS2R R90, SRZ ;  /* 0x00000000005a7805 */ /* 0x000fe4000001ff00 */
[----:B------:R-:W-:Y:S02]  /*6130*/  CS2R R88, SRZ ;  /* 0x0000000000587805 */ /* 0x000fe4000001ff00 */
[----:B------:R-:W-:Y:S02]  /*6140*/  CS2R R106, SRZ ;  /* 0x00000000006a7805 */ /* 0x000fe4000001ff00 */
[----:B------:R-:W-:Y:S02]  /*6150*/  CS2R R104, SRZ ;  /* 0x0000000000687805 */ /* 0x000fe4000001ff00 */
[----:B------:R-:W-:Y:S02]  /*6160*/  CS2R R122, SRZ ;  /* 0x00000000007a7805 */ /* 0x000fe4000001ff00 */
[----:B------:R-:W-:Y:S02]  /*6170*/  CS2R R120, SRZ ;  /* 0x0000000000787805 */ /* 0x000fe4000001ff00 */
[----:B------:R-:W-:Y:S02]  /*6180*/  CS2R R138, SRZ ;  /* 0x00000000008a7805 */ /* 0x000fe4000001ff00 */
[----:B------:R-:W-:Y:S01]  /*6190*/  CS2R R136, SRZ ;  /* 0x0000000000887805 */ /* 0x000fe2000001ff00 */
[----:B------:R-:W-:Y:S01]  /*61a0*/  IMAD.MOV.U32 R87, RZ, RZ, 0x1 ;  /* 0x00000001ff577424 */ /* 0x000fe200078e00ff */
[----:B------:R3:W1:Y:S01]  /*61b0*/  @P1 LDS.128 R96, [R7+0x400] ;  /* 0x0004000007601984 */ /* 0x0006620000000c00 */
[----:B------:R-:W-:Y:S03]  /*61c0*/  @P1 IMAD.IADD R2, R2, 0x1, R174 ;  /* 0x0000000102021824 */ /* 0x000fe600078e02ae */
[----:B------:R3:W1:Y:S04]  /*61d0*/  @P1 LDS.128 R112, [R6+0x400] ;  /* 0x0004000006701984 */ /* 0x0006680000000c00 */
[----:B------:R3:W1:Y:S04]  /*61e0*/  @P1 LDS.128 R128, [R5+0x400] ;  /* 0x0004000005801984 */ /* 0x0006680000000c00 */
[----:B------:R3:W1:Y:S04]  /*61f0*/  @P1 LDS.128 R144, [R2+0x400] ;  /* 0x0004000002901984 */ /* 0x0006680000000c00 */
[----:B------:R3:W1:Y:S04]  /*6200*/  @P1 LDS.128 R88, [R178+UR48+0x400] ;  /* 0x00040030b2581984 */ /* 0x0006680008000c00 */
[----:B------:R3:W1:Y:S04]  /*6210*/  @P1 LDS.128 R104, [R177+0x400] ;  /* 0x00040000b1681984 */ /* 0x0006680000000c00 */
[----:B------:R3:W1:Y:S04]  /*6220*/  @P1 LDS.128 R120, [R175+0x400] ;  /* 0x00040000af781984 */ /* 0x0006680000000c00 */
[----:B------:R3:W1:Y:S02]  /*6230*/  @P1 LDS.128 R136, [R174+0x400] ;  /* 0x00040000ae881984 */ /* 0x0006640000000c00 */
.L_x_107:
[----:B------:R-:W-:Y:S05]  /*6240*/  BSYNC B1 ;  /* 0x0000000000017941 */ /* 0x000fea0003800000 */
.L_x_106:
[----:B-1----:R-:W-:Y:S04]  /*6250*/  SHF.R.U32.HI R3, RZ, 0x15, R80 ;  /* 0x00000015ff037819 */ /* 0x002fe80000011650 */
[----:B------:R-:W-:Y:S01]  /*6260*/  LOP3.LUT P1, RZ, R3, 0x3, R162, 0x48, !PT ;  /* 0x0000000303ff7812 */ /* 0x000fe200078248a2 */
[----:B------:R-:W-:Y:S01]  /*6270*/  @!UPT UIADD3 URZ, UPT, UPT, URZ, URZ, URZ ;  /* 0x000000fffffff290 */ /* 0x000fe2000fffe0ff */
[----:B----4-:R-:W-:Y:S11]  /*6280*/  @P0 BRA `(.L_x_111) ;  /* 0x0000000000080947 */ /* 0x010ff60003800000 */
[----:B------:R-:W1:Y:S02]  /*6290*/  SYNCS.PHASECHK.TRANS64.TRYWAIT P0, [R179+URZ+0xb0], R0 ;  /* 0x0000b000b30075a7 */ /* 0x000e6400080011ff */
[----:B-1----:R-:W-:Y:S05]  /*62a0*/  @!P0 BRA `(.L_x_112) ;  /* 0x0000005c00208947 */ /* 0x002fea0003800000 */
.L_x_111:
[----:B------:R-:W-:Y:S05]  /*62b0*/  @!P1 BRA `(.L_x_113) ;  /* 0x0000000000409947 */ /* 0x000fea0003800000 */
[----:B------:R-:W4:Y:S01]  /*62c0*/  LDCU.64 UR8, c[0x4][0x70] ;  /* 0x01000e00ff0877ac */ /* 0x000f220008000a00 */
[----:B------:R-:W-:Y:S01]  /*62d0*/  MOV R3, 0x0 ;  /* 0x0000000000037802 */ /* 0x000fe20000000f00 */
[----:B------:R-:W-:Y:S02]  /*62e0*/  HFMA2 R12, -RZ, RZ, 0, 5.9604644775390625e-08 ;  /* 0x00000001ff0c7431 */ /* 0x000fe400000001ff */
[----:B------:R-:W-:Y:S02]  /*62f0*/  IMAD.MOV.U32 R8, RZ, RZ, 0x192 ;  /* 0x00000192ff087424 */ /* 0x000fe400078e00ff */
[----:B------:R-:W-:Y:S01]  /*6300*/  IMAD.MOV.U32 R13, RZ, RZ, RZ ;  /* 0x000000ffff0d7224 */ /* 0x000fe200078e00ff */
[----:B------:R-:W5:Y:S01]  /*6310*/  LDCU.64 UR6, c[0x4][0x78] ;  /* 0x01000f00ff0677ac */ /* 0x000f620008000a00 */
[----:B---3--:R-:W3:Y:S01]  /*6320*/  LDC.64 R2, c[0x4][R3] ;  /* 0x0100000003027b82 */ /* 0x008ee20000000a00 */
[----:B------:R-:W1:Y:S01]  /*6330*/  LDCU.64 UR4, c[0x4][0x10] ;  /* 0x01000200ff0477ac */ /* 0x000e620008000a00 */
[----:B----4-:R-:W-:Y:S01]  /*6340*/  MOV R5, UR9 ;  /* 0x0000000900057c02 */ /* 0x010fe20008000f00 */
[----:B------:R-:W-:Y:S01]  /*6350*/  IMAD.U32 R4, RZ, RZ, UR8 ;  /* 0x00000008ff047e24 */ /* 0x000fe2000f8e00ff */
[----:B-----5:R-:W-:Y:S01]  /*6360*/  MOV R7, UR7 ;  /* 0x0000000700077c02 */ /* 0x020fe20008000f00 */
[----:B------:R-:W-:Y:S01]  /*6370*/  IMAD.U32 R6, RZ, RZ, UR6 ;  /* 0x00000006ff067e24 */ /* 0x000fe2000f8e00ff */
[----:B-1----:R-:W-:Y:S01]  /*6380*/  MOV R11, UR5 ;  /* 0x00000005000b7c02 */ /* 0x002fe20008000f00 */
[----:B------:R-:W-:Y:S02]  /*6390*/  IMAD.U32 R10, RZ, RZ, UR4 ;  /* 0x00000004ff0a7e24 */ /* 0x000fe4000f8e00ff */
[----:B------:R-:W-:Y:S07]  /*63a0*/  LEPC R20, `(.L_x_113) ;  /* 0x000000001014794e */ /* 0x000fee0000000000 */
[----:B--23--:R-:W-:Y:S05]  /*63b0*/  CALL.ABS.NOINC R2 ;  /* 0x0000000002007343 */ /* 0x00cfea0003c00000 */
.L_x_113:
[----:B------:R-:W-:Y:S05]  /*63c0*/  WARPSYNC.ALL ;  /* 0x0000000000007948 */ /* 0x000fea0003800000 */
[----:B------:R-:W-:Y:S01]  /*63d0*/  R2UR UR4, R80 ;  /* 0x00000000500472ca */ /* 0x000fe200000e0000 */
[--C-:B------:R-:W-:Y:S01]  /*63e0*/  HADD2.F32 R82, -RZ, R88.reuse.H0_H0 ;  /* 0x20000058ff527230 */ /* 0x100fe20000004100 */
[----:B------:R-:W-:Y:S01]  /*63f0*/  MOV R108, 0xfffffff0 ;  /* 0xfffffff0006c7802 */ /* 0x000fe20000000f00 */
[----:B------:R-:W-:Y:S01]  /*6400*/  HADD2.F32 R83, -RZ, R88.H1_H1 ;  /* 0x30000058ff537230 */ /* 0x000fe20000004100 */
[----:B------:R-:W-:Y:S01]  /*6410*/  ISETP.NE.U32.AND P6, PT, R161, 0x1, PT ;  /* 0x00000001a100780c */ /* 0x000fe20003fc5070 */
[----:B------:R-:W-:Y:S01]  /*6420*/  HADD2.F32 R84, -RZ, R89.H1_H1 ;  /* 0x30000059ff547230 */ /* 0x000fe20000004100 */
[----:B------:R-:W-:Y:S01]  /*6430*/  ISETP.NE.AND P0, PT, R170, RZ, PT ;  /* 0x000000ffaa00720c */ /* 0x000fe20003f05270 */
[--C-:B------:R-:W-:Y:S01]  /*6440*/  HADD2.F32 R85, -RZ, R107.reuse.H0_H0 ;  /* 0x2000006bff557230 */ /* 0x100fe20000004100 */
[----:B------:R-:W-:Y:S01]  /*6450*/  SEL R108, R108, 0x10, !P6 ;  /* 0x000000106c6c7807 */ /* 0x000fe20007000000 */
[----:B------:R-:W-:Y:S01]  /*6460*/  HADD2.F32 R86, -RZ, R107.H1_H1 ;  /* 0x3000006bff567230 */ /* 0x000fe20000004100 */
[----:B------:R-:W-:Y:S02]  /*6470*/  BSSY.RECONVERGENT B0, `(.L_x_114) ;  /* 0x00000fb000007945 */ /* 0x000fe40003800200 */
[----:B------:R-:W-:Y:S01]  /*6480*/  IADD3 R180, PT, PT, R109, R108, RZ ;  /* 0x0000006c6db47210 */ /* 0x000fe20007ffe0ff */
[----:B---3--:R-:W1:Y:S01]  /*6490*/  LDTM.x64 R4, tmem[UR4] ;  /* 0x00000004000479ee */ /* 0x008e620008340000 */
[C---:B------:R-:W-:Y:S02]  /*64a0*/  IADD3 R181, PT, PT, R108.reuse, R177, RZ ;  /* 0x000000b16cb57210 */ /* 0x040fe40007ffe0ff */
[C---:B------:R-:W-:Y:S02]  /*64b0*/  IADD3 R183, PT, PT, R108.reuse, R175, RZ ;  /* 0x000000af6cb77210 */ /* 0x040fe40007ffe0ff */
[----:B------:R-:W-:Y:S01]  /*64c0*/  IADD3 R182, PT, PT, R108, R174, RZ ;  /* 0x000000ae6cb67210 */ /* 0x000fe20007ffe0ff */
[C---:B-12---:R-:W-:Y:S01]  /*64d0*/  FMUL R0, R78.reuse, R4 ;  /* 0x000000044e007220 */ /* 0x046fe20000400000 */
[C---:B------:R-:W-:Y:S01]  /*64e0*/  FMUL R2, R78.reuse, R5 ;  /* 0x000000054e027220 */ /* 0x040fe20000400000 */
[C---:B------:R-:W-:Y:S01]  /*64f0*/  FMUL R3, R78.reuse, R6 ;  /* 0x000000064e037220 */ /* 0x040fe20000400000 */
[C---:B------:R-:W-:Y:S01]  /*6500*/  FMUL R7, R78.reuse, R7 ;  /* 0x000000074e077220 */ /* 0x040fe20000400000 */
[C---:B------:R-:W-:Y:S01]  /*6510*/  FFMA R0, R81.reuse, R82, R0 ;  /* 0x0000005251007223 */ /* 0x040fe20000000000 */
[----:B------:R-:W-:Y:S02]  /*6520*/  HADD2.F32 R82, -RZ, R89.H0_H0 ;  /* 0x20000059ff527230 */ /* 0x000fe40000004100 */
[C---:B------:R-:W-:Y:S01]  /*6530*/  FFMA R2, R81.reuse, R83, R2 ;  /* 0x0000005351027223 */ /* 0x040fe20000000002 */
[--C-:B------:R-:W-:Y:S02]  /*6540*/  HADD2.F32 R83, -RZ, R90.reuse.H0_H0 ;  /* 0x2000005aff537230 */ /* 0x100fe40000004100 */
[C---:B------:R-:W-:Y:S01]  /*6550*/  FMUL R4, R78.reuse, R8 ;  /* 0x000000084e047220 */ /* 0x040fe20000400000 */
[----:B------:R-:W-:Y:S01]  /*6560*/  FMUL R5, R78, R9 ;  /* 0x000000094e057220 */ /* 0x000fe20000400000 */
[C---:B------:R-:W-:Y:S01]  /*6570*/  FFMA R3, R81.reuse, R82, R3 ;  /* 0x0000005251037223 */ /* 0x040fe20000000003 */
[----:B------:R-:W-:Y:S01]  /*6580*/  HADD2.F32 R82, -RZ, R90.H1_H1 ;  /* 0x3000005aff527230 */ /* 0x000fe20000004100 */
[----:B------:R-:W-:Y:S01]  /*6590*/  F2FP.F16.F32.PACK_AB R92, R2, R0 ;  /* 0x00000000025c723e */ /* 0x000fe200000000ff */
[C---:B------:R-:W-:Y:S01]  /*65a0*/  FFMA R7, R81.reuse, R84, R7 ;  /* 0x0000005451077223 */ /* 0x040fe20000000007 */
[C---:B------:R-:W-:Y:S01]  /*65b0*/  FFMA R4, R81.reuse, R83, R4 ;  /* 0x0000005351047223 */ /* 0x040fe20000000004 */
[--C-:B------:R-:W-:Y:S02]  /*65c0*/  HADD2.F32 R83, -RZ, R91.reuse.H0_H0 ;  /* 0x2000005bff537230 */ /* 0x100fe40000004100 */
[----:B------:R-:W-:Y:S01]  /*65d0*/  FFMA R5, R81, R82, R5 ;  /* 0x0000005251057223 */ /* 0x000fe20000000005 */
[C---:B------:R-:W-:Y:S01]  /*65e0*/  FMUL R6, R78.reuse, R10 ;  /* 0x0000000a4e067220 */ /* 0x040fe20000400000 */
[----:B------:R-:W-:Y:S01]  /*65f0*/  HADD2.F32 R82, -RZ, R91.H1_H1 ;  /* 0x3000005bff527230 */ /* 0x000fe20000004100 */
[----:B------:R-:W-:Y:S01]  /*6600*/  F2FP.F16.F32.PACK_AB R93, R7, R3 ;  /* 0x00000003075d723e */ /* 0x000fe200000000ff */
[C---:B------:R-:W-:Y:S01]  /*6610*/  FMUL R11, R78.reuse, R11 ;  /* 0x0000000b4e0b7220 */ /* 0x040fe20000400000 */
[----:B------:R-:W-:Y:S01]  /*6620*/  F2FP.F16.F32.PACK_AB R94, R5, R4 ;  /* 0x00000004055e723e */ /* 0x000fe200000000ff */
[C---:B------:R-:W-:Y:S01]  /*6630*/  FFMA R6, R81.reuse, R83, R6 ;  /* 0x0000005351067223 */ /* 0x040fe20000000006 */
[C---:B------:R-:W-:Y:S01]  /*6640*/  FMUL R8, R78.reuse, R12 ;  /* 0x0000000c4e087220 */ /* 0x040fe20000400000 */
[----:B------:R-:W-:Y:S01]  /*6650*/  FFMA R11, R81, R82, R11 ;  /* 0x00000052510b7223 */ /* 0x000fe2000000000b */
[--C-:B------:R-:W-:Y:S02]  /*6660*/  HADD2.F32 R82, -RZ, R96.reuse.H0_H0 ;  /* 0x20000060ff527230 */ /* 0x100fe40000004100 */
[C---:B------:R-:W-:Y:S01]  /*6670*/  FMUL R9, R78.reuse, R13 ;  /* 0x0000000d4e097220 */ /* 0x040fe20000400000 */
[----:B------:R-:W-:Y:S02]  /*6680*/  HADD2.F32 R84, -RZ, R96.H1_H1 ;  /* 0x30000060ff547230 */ /* 0x000fe40000004100 */
[C---:B------:R-:W-:Y:S01]  /*6690*/  FMUL R10, R78.reuse, R14 ;  /* 0x0000000e4e0a7220 */ /* 0x040fe20000400000 */
[--C-:B------:R-:W-:Y:S01]  /*66a0*/  HADD2.F32 R83, -RZ, R97.reuse.H0_H0 ;  /* 0x20000061ff537230 */ /* 0x100fe20000004100 */
[----:B------:R-:W-:Y:S01]  /*66b0*/  F2FP.F16.F32.PACK_AB R95, R11, R6 ;  /* 0x000000060b5f723e */ /* 0x000fe200000000ff */
[C---:B------:R-:W-:Y:S01]  /*66c0*/  FFMA R8, R81.reuse, R82, R8 ;  /* 0x0000005251087223 */ /* 0x040fe20000000008 */
[----:B------:R-:W-:Y:S02]  /*66d0*/  HADD2.F32 R82, -RZ, R97.H1_H1 ;  /* 0x30000061ff527230 */ /* 0x000fe40000004100 */
[C---:B------:R-:W-:Y:S01]  /*66e0*/  FFMA R9, R81.reuse, R84, R9 ;  /* 0x0000005451097223 */ /* 0x040fe20000000009 */
[----:B------:R-:W-:Y:S01]  /*66f0*/  FFMA R10, R81, R83, R10 ;  /* 0x00000053510a7223 */ /* 0x000fe2000000000a */
[----:B------:R1:W-:Y:S01]  /*6700*/  STS.128 [R178+UR48+0x400], R92 ;  /* 0x0004005cb2007988 */ /* 0x0003e20008000c30 */
[C---:B------:R-:W-:Y:S01]  /*6710*/  FMUL R15, R78.reuse, R15 ;  /* 0x0000000f4e0f7220 */ /* 0x040fe20000400000 */
[--C-:B------:R-:W-:Y:S01]  /*6720*/  HADD2.F32 R83, -RZ, R98.reuse.H0_H0 ;  /* 0x20000062ff537230 */ /* 0x100fe20000004100 */
[----:B------:R-:W-:Y:S01]  /*6730*/  F2FP.F16.F32.PACK_AB R116, R9, R8 ;  /* 0x000000080974723e */ /* 0x000fe200000000ff */
[----:B------:R-:W-:Y:S02]  /*6740*/  HADD2.F32 R84, -RZ, R98.H1_H1 ;  /* 0x30000062ff547230 */ /* 0x000fe40000004100 */
[----:B------:R-:W-:Y:S01]  /*6750*/  FFMA R15, R81, R82, R15 ;  /* 0x00000052510f7223 */ /* 0x000fe2000000000f */
[C---:B------:R-:W-:Y:S01]  /*6760*/  FMUL R12, R78.reuse, R16 ;  /* 0x000000104e0c7220 */ /* 0x040fe20000400000 */
[C---:B------:R-:W-:Y:S01]  /*6770*/  FMUL R13, R78.reuse, R17 ;  /* 0x000000114e0d7220 */ /* 0x040fe20000400000 */
[--C-:B------:R-:W-:Y:S02]  /*6780*/  HADD2.F32 R82, -RZ, R99.reuse.H0_H0 ;  /* 0x20000063ff527230 */ /* 0x100fe40000004100 */
[C---:B------:R-:W-:Y:S01]  /*6790*/  FMUL R14, R78.reuse, R18 ;  /* 0x000000124e0e7220 */ /* 0x040fe20000400000 */
[----:B------:R-:W-:Y:S01]  /*67a0*/  F2FP.F16.F32.PACK_AB R117, R15, R10 ;  /* 0x0000000a0f75723e */ /* 0x000fe200000000ff */
[C---:B------:R-:W-:Y:S01]  /*67b0*/  FFMA R12, R81.reuse, R83, R12 ;  /* 0x00000053510c7223 */ /* 0x040fe2000000000c */
[C---:B------:R-:W-:Y:S01]  /*67c0*/  FFMA R13, R81.reuse, R84, R13 ;  /* 0x00000054510d7223 */ /* 0x040fe2000000000d */
[----:B------:R-:W-:Y:S01]  /*67d0*/  FFMA R14, R81, R82, R14 ;  /* 0x00000052510e7223 */ /* 0x000fe2000000000e */
[----:B------:R-:W-:Y:S02]  /*67e0*/  HADD2.F32 R84, -RZ, R99.H1_H1 ;  /* 0x30000063ff547230 */ /* 0x000fe40000004100 */
[C---:B------:R-:W-:Y:S01]  /*67f0*/  FMUL R19, R78.reuse, R19 ;  /* 0x000000134e137220 */ /* 0x040fe20000400000 */
[--C-:B------:R-:W-:Y:S01]  /*6800*/  HADD2.F32 R82, -RZ, R104.reuse.H0_H0 ;  /* 0x20000068ff527230 */ /* 0x100fe20000004100 */
[----:B------:R-:W-:Y:S01]  /*6810*/  F2FP.F16.F32.PACK_AB R118, R13, R12 ;  /* 0x0000000c0d76723e */ /* 0x000fe200000000ff */
[C---:B------:R-:W-:Y:S01]  /*6820*/  FMUL R16, R78.reuse, R20 ;  /* 0x000000144e107220 */ /* 0x040fe20000400000 */
[C---:B------:R-:W-:Y:S01]  /*6830*/  FFMA R19, R81.reuse, R84, R19 ;  /* 0x0000005451137223 */ /* 0x040fe20000000013 */
[----:B------:R-:W-:Y:S02]  /*6840*/  HADD2.F32 R84, -RZ, R104.H1_H1 ;  /* 0x30000068ff547230 */ /* 0x000fe40000004100 */
[C---:B------:R-:W-:Y:S01]  /*6850*/  FMUL R17, R78.reuse, R21 ;  /* 0x000000154e117220 */ /* 0x040fe20000400000 */
[----:B------:R-:W-:Y:S01]  /*6860*/  FFMA R16, R81, R82, R16 ;  /* 0x0000005251107223 */ /* 0x000fe20000000010 */
[--C-:B------:R-:W-:Y:S01]  /*6870*/  HADD2.F32 R82, -RZ, R105.reuse.H0_H0 ;  /* 0x20000069ff527230 */ /* 0x100fe20000004100 */
[----:B------:R-:W-:Y:S01]  /*6880*/  F2FP.F16.F32.PACK_AB R119, R19, R14 ;  /* 0x0000000e1377723e */ /* 0x000fe200000000ff */
[----:B------:R-:W-:Y:S01]  /*6890*/  FFMA R17, R81, R84, R17 ;  /* 0x0000005451117223 */ /* 0x000fe20000000011 */
[C---:B------:R-:W-:Y:S01]  /*68a0*/  FMUL R18, R78.reuse, R22 ;  /* 0x000000164e127220 */ /* 0x040fe20000400000 */
[C---:B------:R-:W-:Y:S01]  /*68b0*/  FMUL R23, R78.reuse, R23 ;  /* 0x000000174e177220 */ /* 0x040fe20000400000 */
[--C-:B------:R-:W-:Y:S01]  /*68c0*/  HADD2.F32 R83, -RZ, R106.reuse.H0_H0 ;  /* 0x2000006aff537230 */ /* 0x100fe20000004100 */
[----:B------:R2:W-:Y:S01]  /*68d0*/  STS.128 [R180+0x400], R116 ;  /* 0x00040074b4007388 */ /* 0x0005e20000000c00 */
[----:B------:R-:W-:Y:S01]  /*68e0*/  F2FP.F16.F32.PACK_AB R124, R17, R16 ;  /* 0x00000010117c723e */ /* 0x000fe200000000ff */
[C---:B------:R-:W-:Y:S01]  /*68f0*/  FFMA R18, R81.reuse, R82, R18 ;  /* 0x0000005251127223 */ /* 0x040fe20000000012 */
[----:B------:R-:W-:Y:S02]  /*6900*/  HADD2.F32 R82, -RZ, R105.H1_H1 ;  /* 0x30000069ff527230 */ /* 0x000fe40000004100 */
[C---:B------:R-:W-:Y:S01]  /*6910*/  FMUL R20, R78.reuse, R24 ;  /* 0x000000184e147220 */ /* 0x040fe20000400000 */
[----:B------:R-:W-:Y:S02]  /*6920*/  HADD2.F32 R84, -RZ, R106.H1_H1 ;  /* 0x3000006aff547230 */ /* 0x000fe40000004100 */
[C---:B------:R-:W-:Y:S01]  /*6930*/  FMUL R21, R78.reuse, R25 ;  /* 0x000000194e157220 */ /* 0x040fe20000400000 */
[C---:B------:R-:W-:Y:S01]  /*6940*/  FMUL R22, R78.reuse, R26 ;  /* 0x0000001a4e167220 */ /* 0x040fe20000400000 */
[C---:B------:R-:W-:Y:S01]  /*6950*/  FFMA R23, R81.reuse, R82, R23 ;  /* 0x0000005251177223 */ /* 0x040fe20000000017 */
[C---:B------:R-:W-:Y:S01]  /*6960*/  FFMA R20, R81.reuse, R83, R20 ;  /* 0x0000005351147223 */ /* 0x040fe20000000014 */
[C---:B------:R-:W-:Y:S01]  /*6970*/  FFMA R21, R81.reuse, R84, R21 ;  /* 0x0000005451157223 */ /* 0x040fe20000000015 */
[----:B------:R-:W-:Y:S01]  /*6980*/  FFMA R22, R81, R85, R22 ;  /* 0x0000005551167223 */ /* 0x000fe20000000016 */
[C---:B------:R-:W-:Y:S01]  /*6990*/  FMUL R27, R78.reuse, R27 ;  /* 0x0000001b4e1b7220 */ /* 0x040fe20000400000 */
[--C-:B------:R-:W-:Y:S01]  /*69a0*/  HADD2.F32 R82, -RZ, R112.reuse.H0_H0 ;  /* 0x20000070ff527230 */ /* 0x100fe20000004100 */
[----:B------:R-:W-:Y:S01]  /*69b0*/  F2FP.F16.F32.PACK_AB R125, R23, R18 ;  /* 0x00000012177d723e */ /* 0x000fe200000000ff */
[C---:B------:R-:W-:Y:S01]  /*69c0*/  FMUL R24, R78.reuse, R28 ;  /* 0x0000001c4e187220 */ /* 0x040fe20000400000 */
[----:B------:R-:W-:Y:S01]  /*69d0*/  F2FP.F16.F32.PACK_AB R126, R21, R20 ;  /* 0x00000014157e723e */ /* 0x000fe200000000ff */
[C---:B------:R-:W-:Y:S01]  /*69e0*/  FFMA R27, R81.reuse, R86, R27 ;  /* 0x00000056511b7223 */ /* 0x040fe2000000001b */
[----:B------:R-:W-:Y:S02]  /*69f0*/  HADD2.F32 R84, -RZ, R112.H1_H1 ;  /* 0x30000070ff547230 */ /* 0x000fe40000004100 */
[----:B------:R-:W-:Y:S01]  /*6a00*/  FFMA R24, R81, R82, R24 ;  /* 0x0000005251187223 */ /* 0x000fe20000000018 */
[C---:B------:R-:W-:Y:S01]  /*6a10*/  FMUL R25, R78.reuse, R29 ;  /* 0x0000001d4e197220 */ /* 0x040fe20000400000 */
[--C-:B------:R-:W-:Y:S01]  /*6a20*/  HADD2.F32 R83, -RZ, R113.reuse.H0_H0 ;  /* 0x20000071ff537230 */ /* 0x100fe20000004100 */
[----:B------:R-:W-:Y:S01]  /*6a30*/  F2FP.F16.F32.PACK_AB R127, R27, R22 ;  /* 0x000000161b7f723e */ /* 0x000fe200000000ff */
[C---:B------:R-:W-:Y:S01]  /*6a40*/  FMUL R26, R78.reuse, R30 ;  /* 0x0000001e4e1a7220 */ /* 0x040fe20000400000 */
[----:B------:R-:W-:Y:S02]  /*6a50*/  HADD2.F32 R82, -RZ, R113.H1_H1 ;  /* 0x30000071ff527230 */ /* 0x000fe40000004100 */
[C---:B------:R-:W-:Y:S01]  /*6a60*/  FFMA R25, R81.reuse, R84, R25 ;  /* 0x0000005451197223 */ /* 0x040fe20000000019 */
[C---:B------:R-:W-:Y:S01]  /*6a70*/  FMUL R31, R78.reuse, R31 ;  /* 0x0000001f4e1f7220 */ /* 0x040fe20000400000 */
[----:B------:R3:W-:Y:S01]  /*6a80*/  STS.128 [R177+0x400], R124 ;  /* 0x0004007cb1007388 */ /* 0x0007e20000000c00 */
[----:B------:R-:W-:Y:S01]  /*6a90*/  FFMA R26, R81, R83, R26 ;  /* 0x00000053511a7223 */ /* 0x000fe2000000001a */
[--C-:B------:R-:W-:Y:S01]  /*6aa0*/  HADD2.F32 R83, -RZ, R114.reuse.H0_H0 ;  /* 0x20000072ff537230 */ /* 0x100fe20000004100 */
[----:B-1----:R-:W-:Y:S01]  /*6ab0*/  F2FP.F16.F32.PACK_AB R92, R25, R24 ;  /* 0x00000018195c723e */ /* 0x002fe200000000ff */
[----:B------:R-:W-:Y:S01]  /*6ac0*/  FFMA R31, R81, R82, R31 ;  /* 0x00000052511f7223 */ /* 0x000fe2000000001f */
[C---:B------:R-:W-:Y:S01]  /*6ad0*/  FMUL R28, R78.reuse, R32 ;  /* 0x000000204e1c7220 */ /* 0x040fe20000400000 */
[----:B------:R-:W-:Y:S02]  /*6ae0*/  HADD2.F32 R82, -RZ, R114.H1_H1 ;  /* 0x30000072ff527230 */ /* 0x000fe40000004100 */
[C---:B------:R-:W-:Y:S01]  /*6af0*/  FMUL R29, R78.reuse, R33 ;  /* 0x000000214e1d7220 */ /* 0x040fe20000400000 */
[--C-:B------:R-:W-:Y:S01]  /*6b00*/  HADD2.F32 R85, -RZ, R115.reuse.H0_H0 ;  /* 0x20000073ff557230 */ /* 0x100fe20000004100 */
[----:B------:R-:W-:Y:S01]  /*6b10*/  F2FP.F16.F32.PACK_AB R93, R31, R26 ;  /* 0x0000001a1f5d723e */ /* 0x000fe200000000ff */
[C---:B------:R-:W-:Y:S01]  /*6b20*/  FFMA R28, R81.reuse, R83, R28 ;  /* 0x00000053511c7223 */ /* 0x040fe2000000001c */
        /* <DEDUP_REMOVED lines=16> */
[----:B------:R-:W-:Y:S01]  /*6c30*/  HADD2.F32 R82, -RZ, R121.H1_H1 ;  /* 0x30000079ff527230 */ /* 0x000fe20000004100 */
[----:B------:R1:W-:Y:S01]  /*6c40*/  STS.128 [R181+0x400], R92 ;  /* 0x0004005cb5007388 */ /* 0x0003e20000000c00 */
[C---:B------:R-:W-:Y:S01]  /*6c50*/  FMUL R39, R78.reuse, R39 ;  /* 0x000000274e277220 */ /* 0x040fe20000400000 */
[----:B--2---:R-:W-:Y:S01]  /*6c60*/  F2FP.F16.F32.PACK_AB R116, R33, R32 ;  /* 0x000000202174723e */ /* 0x004fe200000000ff */
[C---:B------:R-:W-:Y:S01]  /*6c70*/  FFMA R34, R81.reuse, R83, R34 ;  /* 0x0000005351227223 */ /* 0x040fe20000000022 */
[--C-:B------:R-:W-:Y:S02]  /*6c80*/  HADD2.F32 R83, -RZ, R122.reuse.H0_H0 ;  /* 0x2000007aff537230 */ /* 0x100fe40000004100 */
        /* <DEDUP_REMOVED lines=26> */
[----:B---3--:R-:W-:Y:S01]  /*6e30*/  F2FP.F16.F32.PACK_AB R124, R41, R40 ;  /* 0x00000028297c723e */ /* 0x008fe200000000ff */
        /* <DEDUP_REMOVED lines=9> */
[C---:B------:R-:W-:Y:S01]  /*6ed0*/  FFMA R45, R81.reuse, R84, R45 ;  /* 0x00000054512d7223 */ /* 0x040fe2000000002d */
[C---:B------:R-:W-:Y:S01]  /*6ee0*/  FMUL R46, R78.reuse, R50 ;  /* 0x000000324e2e7220 */ /* 0x040fe20000400000 */
[----:B------:R-:W-:Y:S02]  /*6ef0*/  HADD2.F32 R82, -RZ, R131.H1_H1 ;  /* 0x30000083ff527230 */ /* 0x000fe40000004100 */
[C---:B------:R-:W-:Y:S01]  /*6f00*/  FMUL R51, R78.reuse, R51 ;  /* 0x000000334e337220 */ /* 0x040fe20000400000 */
[C---:B------:R-:W-:Y:S01]  /*6f10*/  FMUL R48, R78.reuse, R52 ;  /* 0x000000344e307220 */ /* 0x040fe20000400000 */
[C---:B------:R-:W-:Y:S01]  /*6f20*/  FFMA R46, R81.reuse, R83, R46 ;  /* 0x00000053512e7223 */ /* 0x040fe2000000002e */
[--C-:B------:R-:W-:Y:S02]  /*6f30*/  HADD2.F32 R83, -RZ, R136.reuse.H0_H0 ;  /* 0x20000088ff537230 */ /* 0x100fe40000004100 */
[C---:B------:R-:W-:Y:S01]  /*6f40*/  FFMA R51, R81.reuse, R82, R51 ;  /* 0x0000005251337223 */ /* 0x040fe20000000033 */
[----:B------:R-:W-:Y:S02]  /*6f50*/  HADD2.F32 R84, -RZ, R136.H1_H1 ;  /* 0x30000088ff547230 */ /* 0x000fe40000004100 */
[C---:B------:R-:W-:Y:S01]  /*6f60*/  FMUL R49, R78.reuse, R53 ;  /* 0x000000354e317220 */ /* 0x040fe20000400000 */
[--C-:B------:R-:W-:Y:S02]  /*6f70*/  HADD2.F32 R85, -RZ, R137.reuse.H0_H0 ;  /* 0x20000089ff557230 */ /* 0x100fe40000004100 */
[C---:B------:R-:W-:Y:S01]  /*6f80*/  FMUL R50, R78.reuse, R54 ;  /* 0x000000364e327220 */ /* 0x040fe20000400000 */
[----:B------:R-:W-:Y:S02]  /*6f90*/  HADD2.F32 R82, -RZ, R137.H1_H1 ;  /* 0x30000089ff527230 */ /* 0x000fe40000004100 */
[C---:B------:R-:W-:Y:S01]  /*6fa0*/  FMUL R55, R78.reuse, R55 ;  /* 0x000000374e377220 */ /* 0x040fe20000400000 */
[C---:B------:R-:W-:Y:S01]  /*6fb0*/  FFMA R48, R81.reuse, R83, R48 ;  /* 0x0000005351307223 */ /* 0x040fe20000000030 */
[C---:B------:R-:W-:Y:S01]  /*6fc0*/  FFMA R49, R81.reuse, R84, R49 ;  /* 0x0000005451317223 */ /* 0x040fe20000000031 */
[C---:B------:R-:W-:Y:S01]  /*6fd0*/  FFMA R50, R81.reuse, R85, R50 ;  /* 0x0000005551327223 */ /* 0x040fe20000000032 */
[C---:B------:R-:W-:Y:S01]  /*6fe0*/  FFMA R55, R81.reuse, R82, R55 ;  /* 0x0000005251377223 */ /* 0x040fe20000000037 */
[--C-:B------:R-:W-:Y:S02]  /*6ff0*/  HADD2.F32 R83, -RZ, R138.reuse.H0_H0 ;  /* 0x2000008aff537230 */ /* 0x100fe40000004100 */
[C---:B------:R-:W-:Y:S01]  /*7000*/  FMUL R52, R78.reuse, R56 ;  /* 0x000000384e347220 */ /* 0x040fe20000400000 */
        /* <DEDUP_REMOVED lines=9> */
[----:B------:R-:W-:Y:S01]  /*70a0*/  FFMA R59, R81, R84, R59 ;  /* 0x00000054513b7223 */ /* 0x000fe2000000003b */
[--C-:B------:R-:W-:Y:S02]  /*70b0*/  HADD2.F32 R82, -RZ, R144.reuse.H0_H0 ;  /* 0x20000090ff527230 */ /* 0x100fe40000004100 */
[C---:B------:R-:W-:Y:S01]  /*70c0*/  FMUL R56, R78.reuse, R60 ;  /* 0x0000003c4e387220 */ /* 0x040fe20000400000 */
[----:B------:R-:W-:Y:S02]  /*70d0*/  HADD2.F32 R84, -RZ, R144.H1_H1 ;  /* 0x30000090ff547230 */ /* 0x000fe40000004100 */
[C---:B------:R-:W-:Y:S01]  /*70e0*/  FMUL R57, R78.reuse, R61 ;  /* 0x0000003d4e397220 */ /* 0x040fe20000400000 */
[--C-:B------:R-:W-:Y:S02]  /*70f0*/  HADD2.F32 R83, -RZ, R145.reuse.H0_H0 ;  /* 0x20000091ff537230 */ /* 0x100fe40000004100 */
[C---:B------:R-:W-:Y:S01]  /*7100*/  FMUL R58, R78.reuse, R62 ;  /* 0x0000003e4e3a7220 */ /* 0x040fe20000400000 */
[----:B------:R-:W-:Y:S01]  /*7110*/  F2FP.F16.F32.PACK_AB R126, R45, R44 ;  /* 0x0000002c2d7e723e */ /* 0x000fe200000000ff */
[----:B------:R-:W-:Y:S01]  /*7120*/  FFMA R56, R81, R82, R56 ;  /* 0x0000005251387223 */ /* 0x000fe20000000038 */
[----:B------:R-:W-:Y:S01]  /*7130*/  F2FP.F16.F32.PACK_AB R127, R51, R46 ;  /* 0x0000002e337f723e */ /* 0x000fe200000000ff */
[C---:B------:R-:W-:Y:S01]  /*7140*/  FFMA R57, R81.reuse, R84, R57 ;  /* 0x0000005451397223 */ /* 0x040fe20000000039 */
[C---:B------:R-:W-:Y:S01]  /*7150*/  FFMA R58, R81.reuse, R83, R58 ;  /* 0x00000053513a7223 */ /* 0x040fe2000000003a */
[----:B------:R-:W-:Y:S02]  /*7160*/  HADD2.F32 R82, -RZ, R145.H1_H1 ;  /* 0x30000091ff527230 */ /* 0x000fe40000004100 */
[C---:B------:R-:W-:Y:S01]  /*7170*/  FMUL R63, R78.reuse, R63 ;  /* 0x0000003f4e3f7220 */ /* 0x040fe20000400000 */
[----:B------:R1:W-:Y:S01]  /*7180*/  STS.128 [R183+0x400], R124 ;  /* 0x0004007cb7007388 */ /* 0x0003e20000000c00 */
[--C-:B------:R-:W-:Y:S02]  /*7190*/  HADD2.F32 R83, -RZ, R146.reuse.H0_H0 ;  /* 0x20000092ff537230 */ /* 0x100fe40000004100 */
[C---:B------:R-:W-:Y:S01]  /*71a0*/  FMUL R60, R78.reuse, R64 ;  /* 0x000000404e3c7220 */ /* 0x040fe20000400000 */
[----:B------:R-:W-:Y:S02]  /*71b0*/  HADD2.F32 R84, -RZ, R146.H1_H1 ;  /* 0x30000092ff547230 */ /* 0x000fe40000004100 */
[C---:B------:R-:W-:Y:S01]  /*71c0*/  FMUL R61, R78.reuse, R65 ;  /* 0x000000414e3d7220 */ /* 0x040fe20000400000 */
[--C-:B------:R-:W-:Y:S02]  /*71d0*/  HADD2.F32 R85, -RZ, R147.reuse.H0_H0 ;  /* 0x20000093ff557230 */ /* 0x100fe40000004100 */
[C---:B------:R-:W-:Y:S01]  /*71e0*/  FMUL R62, R78.reuse, R66 ;  /* 0x000000424e3e7220 */ /* 0x040fe20000400000 */
[----:B------:R-:W-:Y:S02]  /*71f0*/  HADD2.F32 R86, -RZ, R147.H1_H1 ;  /* 0x30000093ff567230 */ /* 0x000fe40000004100 */
[----:B------:R-:W-:Y:S01]  /*7200*/  FFMA R63, R81, R82, R63 ;  /* 0x00000052513f7223 */ /* 0x000fe2000000003f */
[----:B------:R-:W-:Y:S01]  /*7210*/  FMUL R67, R78, R67 ;  /* 0x000000434e437220 */ /* 0x000fe20000400000 */
[----:B------:R-:W-:Y:S01]  /*7220*/  F2FP.F16.F32.PACK_AB R132, R49, R48 ;  /* 0x000000303184723e */ /* 0x000fe200000000ff */
[----:B------:R-:W-:Y:S01]  /*7230*/  FFMA R60, R81, R83, R60 ;  /* 0x00000053513c7223 */ /* 0x000fe2000000003c */
[----:B------:R-:W-:Y:S01]  /*7240*/  F2FP.F16.F32.PACK_AB R133, R55, R50 ;  /* 0x000000323785723e */ /* 0x000fe200000000ff */
[----:B------:R-:W-:Y:S01]  /*7250*/  FFMA R61, R81, R84, R61 ;  /* 0x00000054513d7223 */ /* 0x000fe2000000003d */
[----:B------:R-:W-:Y:S01]  /*7260*/  F2FP.F16.F32.PACK_AB R134, R53, R52 ;  /* 0x000000343586723e */ /* 0x000fe200000000ff */
[----:B------:R-:W-:Y:S01]  /*7270*/  FFMA R62, R81, R85, R62 ;  /* 0x00000055513e7223 */ /* 0x000fe2000000003e */
[----:B------:R-:W-:Y:S01]  /*7280*/  F2FP.F16.F32.PACK_AB R135, R59, R54 ;  /* 0x000000363b87723e */ /* 0x000fe200000000ff */
[----:B------:R-:W-:Y:S01]  /*7290*/  FFMA R67, R81, R86, R67 ;  /* 0x0000005651437223 */ /* 0x000fe20000000043 */
[----:B------:R-:W-:Y:S02]  /*72a0*/  F2FP.F16.F32.PACK_AB R140, R57, R56 ;  /* 0x00000038398c723e */ /* 0x000fe400000000ff */
[----:B------:R-:W-:Y:S01]  /*72b0*/  F2FP.F16.F32.PACK_AB R141, R63, R58 ;  /* 0x0000003a3f8d723e */ /* 0x000fe200000000ff */
[----:B------:R1:W-:Y:S01]  /*72c0*/  STS.128 [R174+0x400], R132 ;  /* 0x00040084ae007388 */ /* 0x0003e20000000c00 */
[----:B------:R-:W-:Y:S02]  /*72d0*/  F2FP.F16.F32.PACK_AB R142, R61, R60 ;  /* 0x0000003c3d8e723e */ /* 0x000fe400000000ff */
[----:B------:R-:W-:Y:S05]  /*72e0*/  F2FP.F16.F32.PACK_AB R143, R67, R62 ;  /* 0x0000003e438f723e */ /* 0x000fea00000000ff */
[----:B------:R1:W-:Y:S01]  /*72f0*/  STS.128 [R182+0x400], R140 ;  /* 0x0004008cb6007388 */ /* 0x0003e20000000c00 */
[----:B------:R-:W-:Y:S01]  /*7300*/  @!PT LDS RZ, [RZ] ;  /* 0x00000000fffff984 */ /* 0x000fe20000000800 */
[----:B------:R-:W-:Y:S01]  /*7310*/  @!PT LDS RZ, [RZ] ;  /* 0x00000000fffff984 */ /* 0x000fe20000000800 */
[----:B------:R-:W-:Y:S01]  /*7320*/  @!PT LDS RZ, [RZ] ;  /* 0x00000000fffff984 */ /* 0x000fe20000000800 */
[----:B------:R-:W-:Y:S01]  /*7330*/  @!PT LDS RZ, [RZ] ;  /* 0x00000000fffff984 */ /* 0x000fe20000000800 */
[----:B------:R2:W-:Y:S07]  /*7340*/  MEMBAR.ALL.CTA ;  /* 0x0000000000007992 */ /* 0x0005ee0000008000 */
[----:B--2---:R-:W2:Y:S02]  /*7350*/  FENCE.VIEW.ASYNC.S ;  /* 0x00000000000073c6 */ /* 0x004ea40000000000 */
[----:B--2---:R-:W-:Y:S06]  /*7360*/  BAR.SYNC.DEFER_BLOCKING 0x1, 0x80 ;  /* 0x0042000000007b1d */ /* 0x004fec0000010000 */
[----:B------:R-:W-:Y:S05]  /*7370*/  @P0 BRA `(.L_x_115) ;  /* 0x0000000000280947 */ /* 0x000fea0003800000 */
[----:B------:R-:W-:Y:S02]  /*7380*/  UIADD3 UR4, UPT, UPT, UR48, 0x400, URZ ;  /* 0x0000040030047890 */ /* 0x000fe4000fffe0ff */
[----:B------:R-:W-:Y:S01]  /*7390*/  UIADD3 UR6, UP0, UPT, UR52, 0x680, URZ ;  /* 0x0000068034067890 */ /* 0x000fe2000ff1e0ff */
[----:B------:R-:W-:Y:S03]  /*73a0*/  UMOV UR43, UR36 ;  /* 0x00000024002b7c82 */ /* 0x000fe60008000000 */
[----:B------:R-:W-:Y:S01]  /*73b0*/  MOV R163, UR4 ;  /* 0x0000000400a37c02 */ /* 0x000fe20008000f00 */
[----:B------:R-:W-:Y:S03]  /*73c0*/  UIADD3.X UR7, UPT, UPT, URZ, UR53, URZ, UP0, !UPT ;  /* 0x00000035ff077290 */ /* 0x000fe600087fe4ff */
[----:B------:R-:W-:Y:S11]  /*73d0*/  R2UR UR40, R163 ;  /* 0x00000000a32872ca */ /* 0x000ff600000e0000 */
[----:B------:R-:W-:Y:S02]  /*73e0*/  @!UPT UIADD3 URZ, UPT, UPT, URZ, URZ, URZ ;  /* 0x000000fffffff290 */ /* 0x000fe4000fffe0ff */
[----:B------:R2:W-:Y:S01]  /*73f0*/  UTMASTG.3D [UR40], [UR6] ;  /* 0x00000028060073b5 */ /* 0x0005e20008010000 */
[----:B------:R0:W-:Y:S01]  /*7400*/  UTMACMDFLUSH ;  /* 0x00000000000079b7 */ /* 0x0001e20000000000 */
[----:B--2---:R-:W-:Y:S04]  /*7410*/  DEPBAR.LE SB0, 0x1 ;  /* 0x000080400000791a */ /* 0x004fe80000000000 */
.L_x_115:
[----:B------:R-:W-:Y:S05]  /*7420*/  BSYNC.RECONVERGENT B0 ;  /* 0x0000000000007941 */ /* 0x000fea0003800200 */
.L_x_114:
[----:B------:R-:W-:Y:S01]  /*7430*/  BAR.SYNC.DEFER_BLOCKING 0x1, 0x80 ;  /* 0x0042000000007b1d */ /* 0x000fe20000010000 */
[----:B------:R-:W-:Y:S01]  /*7440*/  ISETP.NE.AND P1, PT, R176, RZ, PT ;  /* 0x000000ffb000720c */ /* 0x000fe20003f25270 */
[----:B------:R-:W-:Y:S01]  /*7450*/  UISETP.NE.AND UP0, UPT, UR49, URZ, UPT ;  /* 0x000000ff3100728c */ /* 0x000fe2000bf05270 */
[----:B------:R-:W-:Y:S11]  /*7460*/  LEA R3, R87, UR48, 0x3 ;  /* 0x0000003057037c11 */ /* 0x000ff6000f8e18ff */
[----:B------:R-:W-:Y:S01]  /*7470*/  @P1 SHF.L.U32 R2, R167, 0x1f, RZ ;  /* 0x0000001fa7021819 */ /* 0x000fe200000006ff */
[----:B------:R-:W-:Y:S06]  /*7480*/  BRA.U !UP0, `(.L_x_116) ;  /* 0x0000000108247547 */ /* 0x000fec000b800000 */
[----:B------:R-:W-:Y:S01]  /*7490*/  IMAD.U32 R5, RZ, RZ, UR51 ;  /* 0x00000033ff057e24 */ /* 0x000fe2000f8e00ff */
[----:B------:R-:W-:Y:S01]  /*74a0*/  MOV R0, UR37 ;  /* 0x0000002500007c02 */ /* 0x000fe20008000f00 */
[----:B------:R-:W-:Y:S03]  /*74b0*/  UIADD3 UR51, UPT, UPT, UR51, 0x1, URZ ;  /* 0x0000000133337890 */ /* 0x000fe6000fffe0ff */
[----:B------:R-:W-:Y:S01]  /*74c0*/  @P1 LEA R5, R5, UR48, 0x3 ;  /* 0x0000003005051c11 */ /* 0x000fe2000f8e18ff */
[----:B------:R-:W-:Y:S04]  /*74d0*/  UISETP.NE.AND UP0, UPT, UR51, 0x4, UPT ;  /* 0x000000043300788c */ /* 0x000fe8000bf05270 */
[----:B------:R-:W-:Y:S01]  /*74e0*/  @P1 VIADD R5, R5, 0x60 ;  /* 0x0000006005051836 */ /* 0x000fe20000000000 */
[----:B------:R-:W-:Y:S04]  /*74f0*/  USEL UR51, UR51, URZ, UP0 ;  /* 0x000000ff33337287 */ /* 0x000fe80008000000 */
[----:B------:R-:W-:Y:S04]  /*7500*/  @P1 PRMT R0, R0, 0x654, R5 ;  /* 0x0000065400001816 */ /* 0x000fe80000000005 */
[----:B------:R2:W-:Y:S04]  /*7510*/  @P1 SYNCS.ARRIVE.TRANS64.RED.A1T0 RZ, [R0+URZ], RZ ;  /* 0x000000ff00ff19a7 */ /* 0x0005e800081004ff */
.L_x_116:
[----:B------:R-:W3:Y:S01]  /*7520*/  @P1 SYNCS.PHASECHK.TRANS64.TRYWAIT P0, [R3+URZ+0x40], R2 ;  /* 0x00004002030015a7 */ /* 0x000ee200080011ff */
[----:B------:R-:W-:Y:S01]  /*7530*/  BSSY B1, `(.L_x_117) ;  /* 0x000001f000017945 */ /* 0x000fe20003800000 */
[----:B---3--:R-:W-:Y:S03]  /*7540*/  @P1 SEL R101, RZ, 0x1, !P0 ;  /* 0x00000001ff651807 */ /* 0x008fe60004000000 */
[----:B------:R-:W-:Y:S05]  /*7550*/  @!P1 BRA `(.L_x_118) ;  /* 0x0000000000709947 */ /* 0x000fea0003800000 */
[----:B------:R-:W-:Y:S01]  /*7560*/  ISETP.NE.AND P1, PT, R103, RZ, PT ;  /* 0x000000ff6700720c */ /* 0x000fe20003f25270 */
[----:B------:R-:W-:Y:S01]  /*7570*/  BSSY B0, `(.L_x_119) ;  /* 0x000000b000007945 */ /* 0x000fe20003800000 */
[----:B------:R-:W-:Y:S11]  /*7580*/  ISETP.NE.AND P0, PT, R101, RZ, PT ;  /* 0x000000ff6500720c */ /* 0x000ff60003f05270 */
[----:B------:R-:W-:Y:S05]  /*7590*/  @P1 IMAD R4, R87, 0x4000, R178 ;  /* 0x0000400057041824 */ /* 0x000fea00078e02b2 */
[----:B------:R-:W-:Y:S04]  /*75a0*/  @P1 IADD3 R9, PT, PT, R4, UR48, RZ ;  /* 0x0000003004091c10 */ /* 0x000fe8000fffe0ff */
[----:B------:R-:W-:Y:S01]  /*75b0*/  @P1 IADD3 R7, PT, PT, R102, R9, RZ ;  /* 0x0000000966071210 */ /* 0x000fe20007ffe0ff */
[--C-:B------:R-:W-:Y:S02]  /*75c0*/  @P1 IMAD.IADD R5, R100, 0x1, R9.reuse ;  /* 0x0000000164051824 */ /* 0x100fe400078e0209 */
[----:B------:R-:W-:Y:S01]  /*75d0*/  @P1 IMAD.IADD R2, R108, 0x1, R9 ;  /* 0x000000016c021824 */ /* 0x000fe200078e0209 */
[----:B------:R-:W-:Y:S06]  /*75e0*/  @P0 BRA `(.L_x_120) ;  /* 0x00000000000c0947 */ /* 0x000fec0003800000 */
[----:B--2---:R-:W-:Y:S04]  /*75f0*/  SHF.L.U32 R0, R167, 0x1f, RZ ;  /* 0x0000001fa7007819 */ /* 0x004fe800000006ff */
[----:B------:R-:W2:Y:S02]  /*7600*/  SYNCS.PHASECHK.TRANS64.TRYWAIT P0, [R3+URZ+0x40], R0 ;  /* 0x00004000030075a7 */ /* 0x000ea400080011ff */
[----:B--2---:R-:W-:Y:S05]  /*7610*/  @!P0 BRA `(.L_x_121) ;  /* 0x0000004800588947 */ /* 0x004fea0003800000 */
.L_x_120:
[----:B------:R-:W-:Y:S05]  /*7620*/  BSYNC B0 ;  /* 0x0000000000007941 */ /* 0x000fea0003800000 */
.L_x_119:
[----:B------:R-:W-:Y:S01]  /*7630*/  ISETP.NE.AND P0, PT, R103, RZ, PT ;  /* 0x000000ff6700720c */ /* 0x000fe20003f05270 */
[----:B------:R-:W-:Y:S11]  /*7640*/  VIADD R87, R87, 0x1 ;  /* 0x0000000157577836 */ /* 0x000ff60000000000 */
[----:B------:R-:W-:Y:S01]  /*7650*/  @!UPT UIADD3 URZ, UPT, UPT, URZ, URZ, URZ ;  /* 0x000000fffffff290 */ /* 0x000fe2000fffe0ff */
[----:B------:R3:W4:Y:S01]  /*7660*/  @P0 LDS.128 R88, [R4+UR48+0x400] ;  /* 0x0004003004580984 */ /* 0x0007220008000c00 */
[--C-:B--2---:R-:W-:Y:S01]  /*7670*/  @P0 IMAD.IADD R3, R102, 0x1, R5.reuse ;  /* 0x0000000166030824 */ /* 0x104fe200078e0205 */
[C---:B------:R-:W-:Y:S01]  /*7680*/  @P0 IADD3 R0, PT, PT, R108.reuse, R7, RZ ;  /* 0x000000076c000210 */ /* 0x040fe20007ffe0ff */
[C---:B------:R-:W-:Y:S01]  /*7690*/  @P0 IMAD.IADD R6, R108.reuse, 0x1, R5 ;  /* 0x000000016c060824 */ /* 0x040fe200078e0205 */
[----:B------:R3:W2:Y:S02]  /*76a0*/  @P0 LDS.128 R96, [R2+0x400] ;  /* 0x0004000002600984 */ /* 0x0006a40000000c00 */
[----:B------:R-:W-:Y:S02]  /*76b0*/  @P0 IADD3 R8, PT, PT, R108, R3, RZ ;  /* 0x000000036c080210 */ /* 0x000fe40007ffe0ff */
[----:B------:R3:W1:Y:S04]  /*76c0*/  @P0 LDS.128 R104, [R7+0x400] ;  /* 0x0004000007680984 */ /* 0x0006680000000c00 */
[----:B------:R3:W1:Y:S04]  /*76d0*/  @P0 LDS.128 R112, [R0+0x400] ;  /* 0x0004000000700984 */ /* 0x0006680000000c00 */
[----:B------:R3:W1:Y:S04]  /*76e0*/  @P0 LDS.128 R120, [R5+0x400] ;  /* 0x0004000005780984 */ /* 0x0006680000000c00 */
[----:B------:R3:W1:Y:S04]  /*76f0*/  @P0 LDS.128 R128, [R6+0x400] ;  /* 0x0004000006800984 */ /* 0x0006680000000c00 */
[----:B------:R3:W1:Y:S04]  /*7700*/  @P0 LDS.128 R136, [R3+0x400] ;  /* 0x0004000003880984 */ /* 0x0006680000000c00 */
[----:B------:R3:W1:Y:S02]  /*7710*/  @P0 LDS.128 R144, [R8+0x400] ;  /* 0x0004000008900984 */ /* 0x0006640000000c00 */
.L_x_118:
[----:B------:R-:W-:Y:S05]  /*7720*/  BSYNC B1 ;  /* 0x0000000000017941 */ /* 0x000fea0003800000 */
.L_x_117:
[----:B---3--:R-:W-:Y:S05]  /*7730*/  VIADD R3, R80, 0x40 ;  /* 0x0000004050037836 */ /* 0x008fea0000000000 */
[----:B------:R-:W-:Y:S04]  /*7740*/  SHF.R.U32.HI R3, RZ, 0x15, R3 ;  /* 0x00000015ff037819 */ /* 0x000fe80000011603 */
[----:B------:R-:W-:Y:S11]  /*7750*/  LOP3.LUT P0, RZ, R3, 0x3, R162, 0x48, !PT ;  /* 0x0000000303ff7812 */ /* 0x000ff600078048a2 */
[----:B------:R-:W-:Y:S02]  /*7760*/  @!UPT UIADD3 URZ, UPT, UPT, URZ, URZ, URZ ;  /* 0x000000fffffff290 */ /* 0x000fe4000fffe0ff */
[----:B------:R-:W-:Y:S05]  /*7770*/  @!P0 BRA `(.L_x_122) ;  /* 0x0000000000408947 */ /* 0x000fea0003800000 */
[----:B------:R-:W3:Y:S01]  /*7780*/  LDCU.64 UR8, c[0x4][0x70] ;  /* 0x01000e00ff0877ac */ /* 0x000ee20008000a00 */
[----:B------:R-:W-:Y:S01]  /*7790*/  MOV R3, 0x0 ;  /* 0x0000000000037802 */ /* 0x000fe20000000f00 */
[----:B------:R-:W-:Y:S02]  /*77a0*/  HFMA2 R12, -RZ, RZ, 0, 5.9604644775390625e-08 ;  /* 0x00000001ff0c7431 */ /* 0x000fe400000001ff */
[----:B------:R-:W-:Y:S02]  /*77b0*/  IMAD.MOV.U32 R8, RZ, RZ, 0x192 ;  /* 0x00000192ff087424 */ /* 0x000fe400078e00ff */
[----:B------:R-:W-:Y:S01]  /*77c0*/  IMAD.MOV.U32 R13, RZ, RZ, RZ ;  /* 0x000000ffff0d7224 */ /* 0x000fe200078e00ff */
[----:B------:R-:W5:Y:S01]  /*77d0*/  LDCU.64 UR6, c[0x4][0x78] ;  /* 0x01000f00ff0677ac */ /* 0x000f620008000a00 */
[----:B------:R-:W1:Y:S01]  /*77e0*/  LDC.64 R2, c[0x4][R3] ;  /* 0x0100000003027b82 */ /* 0x000e620000000a00 */
[----:B------:R-:W2:Y:S01]  /*77f0*/  LDCU.64 UR4, c[0x4][0x10] ;  /* 0x01000200ff0477ac */ /* 0x000ea20008000a00 */
[----:B---3--:R-:W-:Y:S01]  /*7800*/  MOV R5, UR9 ;  /* 0x0000000900057c02 */ /* 0x008fe20008000f00 */
[----:B------:R-:W-:Y:S01]  /*7810*/  IMAD.U32 R4, RZ, RZ, UR8 ;  /* 0x00000008ff047e24 */ /* 0x000fe2000f8e00ff */
[----:B-----5:R-:W-:Y:S01]  /*7820*/  MOV R7, UR7 ;  /* 0x0000000700077c02 */ /* 0x020fe20008000f00 */
[----:B------:R-:W-:Y:S01]  /*7830*/  IMAD.U32 R6, RZ, RZ, UR6 ;  /* 0x00000006ff067e24 */ /* 0x000fe2000f8e00ff */
[----:B--2---:R-:W-:Y:S01]  /*7840*/  MOV R11, UR5 ;  /* 0x00000005000b7c02 */ /* 0x004fe20008000f00 */
[----:B------:R-:W-:Y:S02]  /*7850*/  IMAD.U32 R10, RZ, RZ, UR4 ;  /* 0x00000004ff0a7e24 */ /* 0x000fe4000f8e00ff */
[----:B------:R-:W-:Y:S07]  /*7860*/  LEPC R20, `(.L_x_122) ;  /* 0x000000001014794e */ /* 0x000fee0000000000 */
[----:B-1--4-:R-:W-:Y:S05]  /*7870*/  CALL.ABS.NOINC R2 ;  /* 0x0000000002007343 */ /* 0x012fea0003c00000 */
.L_x_122:
[----:B------:R-:W-:Y:S05]  /*7880*/  WARPSYNC.ALL ;  /* 0x0000000000007948 */ /* 0x000fea0003800000 */
[----:B------:R-:W-:Y:S01]  /*7890*/  R2UR UR4, R80 ;  /* 0x00000000500472ca */ /* 0x000fe200000e0000 */
[--C-:B----4-:R-:W-:Y:S01]  /*78a0*/  HADD2.F32 R82, -RZ, R88.reuse.H0_H0 ;  /* 0x20000058ff527230 */ /* 0x110fe20000004100 */
[----:B------:R-:W-:Y:S01]  /*78b0*/  ISETP.NE.AND P6, PT, R176, RZ, PT ;  /* 0x000000ffb000720c */ /* 0x000fe20003fc5270 */
[----:B------:R-:W-:Y:S01]  /*78c0*/  HADD2.F32 R83, -RZ, R88.H1_H1 ;  /* 0x30000058ff537230 */ /* 0x000fe20000004100 */
[----:B--2---:R-:W-:Y:S01]  /*78d0*/  MOV R0, UR51 ;  /* 0x0000003300007c02 */ /* 0x004fe20008000f00 */
[--C-:B------:R-:W-:Y:S01]  /*78e0*/  HADD2.F32 R84, -RZ, R89.reuse.H0_H0 ;  /* 0x20000059ff547230 */ /* 0x100fe20000004100 */
[----:B------:R-:W-:Y:S01]  /*78f0*/  MOV R85, UR37 ;  /* 0x0000002500557c02 */ /* 0x000fe20008000f00 */
[----:B------:R-:W-:Y:S01]  /*7900*/  HADD2.F32 R86, -RZ, R89.H1_H1 ;  /* 0x30000059ff567230 */ /* 0x000fe20000004100 */
[----:B------:R-:W-:Y:S01]  /*7910*/  ISETP.NE.AND P0, PT, R170, RZ, PT ;  /* 0x000000ffaa00720c */ /* 0x000fe20003f05270 */
[----:B------:R-:W-:Y:S04]  /*7920*/  BSSY.RECONVERGENT B0, `(.L_x_123) ;  /* 0x00000fc000007945 */ /* 0x000fe80003800200 */
[----:B------:R-:W2:Y:S02]  /*7930*/  LDTM.x64 R4, tmem[UR4+0x40] ;  /* 0x00004004000479ee */ /* 0x000ea40008340000 */
[----:B------:R-:W-:Y:S04]  /*7940*/  @P6 LEA R0, R0, UR48, 0x3 ;  /* 0x0000003000006c11 */ /* 0x000fe8000f8e18ff */
[----:B------:R-:W-:Y:S04]  /*7950*/  @P6 IADD3 R0, PT, PT, R0, 0x60, RZ ;  /* 0x0000006000006810 */ /* 0x000fe80007ffe0ff */
[----:B------:R-:W-:Y:S01]  /*7960*/  @P6 PRMT R85, R85, 0x654, R0 ;  /* 0x0000065455556816 */ /* 0x000fe20000000000 */
[C---:B--2---:R-:W-:Y:S01]  /*7970*/  FMUL R0, R78.reuse, R4 ;  /* 0x000000044e007220 */ /* 0x044fe20000400000 */
[C---:B------:R-:W-:Y:S01]  /*7980*/  FMUL R2, R78.reuse, R5 ;  /* 0x000000054e027220 */ /* 0x040fe20000400000 */
[C---:B------:R-:W-:Y:S01]  /*7990*/  FMUL R3, R78.reuse, R6 ;  /* 0x000000064e037220 */ /* 0x040fe20000400000 */
[C---:B------:R-:W-:Y:S01]  /*79a0*/  FMUL R7, R78.reuse, R7 ;  /* 0x000000074e077220 */ /* 0x040fe20000400000 */
[C---:B------:R-:W-:Y:S01]  /*79b0*/  FFMA R0, R81.reuse, R82, R0 ;  /* 0x0000005251007223 */ /* 0x040fe20000000000 */
[C---:B------:R-:W-:Y:S01]  /*79c0*/  FFMA R2, R81.reuse, R83, R2 ;  /* 0x0000005351027223 */ /* 0x040fe20000000002 */
[--C-:B------:R-:W-:Y:S02]  /*79d0*/  HADD2.F32 R83, -RZ, R90.reuse.H0_H0 ;  /* 0x2000005aff537230 */ /* 0x100fe40000004100 */
[C---:B------:R-:W-:Y:S01]  /*79e0*/  FFMA R3, R81.reuse, R84, R3 ;  /* 0x0000005451037223 */ /* 0x040fe20000000003 */
[----:B------:R-:W-:Y:S01]  /*79f0*/  FFMA R7, R81, R86, R7 ;  /* 0x0000005651077223 */ /* 0x000fe20000000007 */
[----:B------:R-:W-:Y:S01]  /*7a00*/  FMUL R4, R78, R8 ;  /* 0x000000084e047220 */ /* 0x000fe20000400000 */
[----:B-1----:R-:W-:Y:S01]  /*7a10*/  F2FP.F16.F32.PACK_AB R92, R2, R0 ;  /* 0x00000000025c723e */ /* 0x002fe200000000ff */
[----:B------:R-:W-:Y:S02]  /*7a20*/  HADD2.F32 R82, -RZ, R90.H1_H1 ;  /* 0x3000005aff527230 */ /* 0x000fe40000004100 */
[C---:B------:R-:W-:Y:S01]  /*7a30*/  FMUL R5, R78.reuse, R9 ;  /* 0x000000094e057220 */ /* 0x040fe20000400000 */
[----:B------:R-:W-:Y:S01]  /*7a40*/  F2FP.F16.F32.PACK_AB R93, R7, R3 ;  /* 0x00000003075d723e */ /* 0x000fe200000000ff */
        /* <DEDUP_REMOVED lines=19> */
[----:B------:R1:W-:Y:S01]  /*7b80*/  STS.128 [R178+UR48+0x4400], R92 ;  /* 0x0044005cb2007988 */ /* 0x0003e20008000c30 */
        /* <DEDUP_REMOVED lines=8> */
[C---:B------:R-:W-:Y:S01]  /*7c10*/  FMUL R14, R78.reuse, R18 ;  /* 0x000000124e0e7220 */ /* 0x040fe20000400000 */
[----:B------:R-:W-:Y:S01]  /*7c20*/  F2FP.F16.F32.PACK_AB R117, R15, R10 ;  /* 0x0000000a0f75723e */ /* 0x000fe200000000ff */
[C---:B------:R-:W-:Y:S01]  /*7c30*/  FFMA R12, R81.reuse, R3, R12 ;  /* 0x00000003510c7223 */ /* 0x040fe2000000000c */
[--C-:B------:R-:W-:Y:S02]  /*7c40*/  HADD2.F32 R3, -RZ, R99.reuse.H0_H0 ;  /* 0x20000063ff037230 */ /* 0x100fe40000004100 */
[C---:B------:R-:W-:Y:S01]  /*7c50*/  FFMA R13, R81.reuse, R0, R13 ;  /* 0x00000000510d7223 */ /* 0x040fe2000000000d */
[----:B------:R-:W-:Y:S02]  /*7c60*/  HADD2.F32 R2, -RZ, R99.H1_H1 ;  /* 0x30000063ff027230 */ /* 0x000fe40000004100 */
[C---:B------:R-:W-:Y:S01]  /*7c70*/  FMUL R19, R78.reuse, R19 ;  /* 0x000000134e137220 */ /* 0x040fe20000400000 */
[--C-:B------:R-:W-:Y:S02]  /*7c80*/  HADD2.F32 R83, -RZ, R104.reuse.H0_H0 ;  /* 0x20000068ff537230 */ /* 0x100fe40000004100 */
[----:B------:R-:W-:Y:S01]  /*7c90*/  FFMA R14, R81, R3, R14 ;  /* 0x00000003510e7223 */ /* 0x000fe2000000000e */
[----:B------:R-:W-:Y:S01]  /*7ca0*/  F2FP.F16.F32.PACK_AB R118, R13, R12 ;  /* 0x0000000c0d76723e */ /* 0x000fe200000000ff */
        /* <DEDUP_REMOVED lines=38> */
[C---:B------:R-:W-:Y:S01]  /*7f10*/  FMUL R31, R78.reuse, R31 ;  /* 0x0000001f4e1f7220 */ /* 0x040fe20000400000 */
[----:B------:R3:W-:Y:S01]  /*7f20*/  STS.128 [R177+0x4400], R124 ;  /* 0x0044007cb1007388 */ /* 0x0007e20000000c00 */
[--C-:B------:R-:W-:Y:S02]  /*7f30*/  HADD2.F32 R3, -RZ, R114.reuse.H0_H0 ;  /* 0x20000072ff037230 */ /* 0x100fe40000004100 */
[----:B------:R-:W-:Y:S01]  /*7f40*/  FFMA R26, R81, R0, R26 ;  /* 0x00000000511a7223 */ /* 0x000fe2000000001a */
[----:B------:R-:W-:Y:S01]  /*7f50*/  HADD2.F32 R0, -RZ, R113.H1_H1 ;  /* 0x30000071ff007230 */ /* 0x000fe20000004100 */
[----:B------:R-:W-:Y:S01]  /*7f60*/  F2FP.F16.F32.PACK_AB R132, R25, R24 ;  /* 0x000000181984723e */ /* 0x000fe200000000ff */
[C---:B------:R-:W-:Y:S01]  /*7f70*/  FMUL R28, R78.reuse, R32 ;  /* 0x000000204e1c7220 */ /* 0x040fe20000400000 */
[----:B------:R-:W-:Y:S02]  /*7f80*/  HADD2.F32 R2, -RZ, R114.H1_H1 ;  /* 0x30000072ff027230 */ /* 0x000fe40000004100 */
[C---:B------:R-:W-:Y:S01]  /*7f90*/  FMUL R29, R78.reuse, R33 ;  /* 0x000000214e1d7220 */ /* 0x040fe20000400000 */
[--C-:B------:R-:W-:Y:S02]  /*7fa0*/  HADD2.F32 R83, -RZ, R115.reuse.H0_H0 ;  /* 0x20000073ff537230 */ /* 0x100fe40000004100 */
[C---:B------:R-:W-:Y:S01]  /*7fb0*/  FFMA R31, R81.reuse, R0, R31 ;  /* 0x00000000511f7223 */ /* 0x040fe2000000001f */
[C---:B------:R-:W-:Y:S01]  /*7fc0*/  FFMA R28, R81.reuse, R3, R28 ;  /* 0x00000003511c7223 */ /* 0x040fe2000000001c */
[----:B------:R-:W-:Y:S01]  /*7fd0*/  FFMA R29, R81, R2, R29 ;  /* 0x00000002511d7223 */ /* 0x000fe2000000001d */
[C---:B------:R-:W-:Y:S01]  /*7fe0*/  FMUL R30, R78.reuse, R34 ;  /* 0x000000224e1e7220 */ /* 0x040fe20000400000 */
[----:B------:R-:W-:Y:S01]  /*7ff0*/  HADD2.F32 R82, -RZ, R115.H1_H1 ;  /* 0x30000073ff527230 */ /* 0x000fe20000004100 */
[----:B------:R-:W-:Y:S01]  /*8000*/  F2FP.F16.F32.PACK_AB R133, R31, R26 ;  /* 0x0000001a1f85723e */ /* 0x000fe200000000ff */
        /* <DEDUP_REMOVED lines=16> */
[----:B-1----:R-:W-:Y:S01]  /*8110*/  F2FP.F16.F32.PACK_AB R92, R33, R32 ;  /* 0x00000020215c723e */ /* 0x002fe200000000ff */
        /* <DEDUP_REMOVED lines=42> */
[--C-:B------:R-:W-:Y:S02]  /*83c0*/  HADD2.F32 R3, -RZ, R136.reuse.H0_H0 ;  /* 0x20000088ff037230 */ /* 0x100fe40000004100 */
[C---:B------:R-:W-:Y:S01]  /*83d0*/  FFMA R46, R81.reuse, R83, R46 ;  /* 0x00000053512e7223 */ /* 0x040fe2000000002e */
[C---:B------:R-:W-:Y:S01]  /*83e0*/  FMUL R48, R78.reuse, R52 ;  /* 0x000000344e307220 */ /* 0x040fe20000400000 */
        /* <DEDUP_REMOVED lines=17> */
[C---:B------:R-:W-:Y:S01]  /*8500*/  FFMA R52, R81.reuse, R0, R52 ;  /* 0x0000000051347223 */ /* 0x040fe20000000034 */
[C---:B------:R-:W-:Y:S01]  /*8510*/  FFMA R53, R81.reuse, R2, R53 ;  /* 0x0000000251357223 */ /* 0x040fe20000000035 */
[----:B------:R-:W-:Y:S02]  /*8520*/  HADD2.F32 R0, -RZ, R139.H1_H1 ;  /* 0x3000008bff007230 */ /* 0x000fe40000004100 */
[----:B------:R-:W-:Y:S01]  /*8530*/  FFMA R54, R81, R3, R54 ;  /* 0x0000000351367223 */ /* 0x000fe20000000036 */
[C---:B------:R-:W-:Y:S01]  /*8540*/  FMUL R59, R78.reuse, R59 ;  /* 0x0000003b4e3b7220 */ /* 0x040fe20000400000 */
[--C-:B------:R-:W-:Y:S02]  /*8550*/  HADD2.F32 R3, -RZ, R144.reuse.H0_H0 ;  /* 0x20000090ff037230 */ /* 0x100fe40000004100 */
[C---:B------:R-:W-:Y:S01]  /*8560*/  FMUL R56, R78.reuse, R60 ;  /* 0x0000003c4e387220 */ /* 0x040fe20000400000 */
[----:B------:R-:W-:Y:S02]  /*8570*/  HADD2.F32 R2, -RZ, R144.H1_H1 ;  /* 0x30000090ff027230 */ /* 0x000fe40000004100 */
[C---:B------:R-:W-:Y:S01]  /*8580*/  FMUL R57, R78.reuse, R61 ;  /* 0x0000003d4e397220 */ /* 0x040fe20000400000 */
[--C-:B------:R-:W-:Y:S01]  /*8590*/  HADD2.F32 R83, -RZ, R145.reuse.H0_H0 ;  /* 0x20000091ff537230 */ /* 0x100fe20000004100 */
[----:B------:R-:W-:Y:S01]  /*85a0*/  F2FP.F16.F32.PACK_AB R118, R45, R44 ;  /* 0x0000002c2d76723e */ /* 0x000fe200000000ff */
[C---:B------:R-:W-:Y:S01]  /*85b0*/  FMUL R58, R78.reuse, R62 ;  /* 0x0000003e4e3a7220 */ /* 0x040fe20000400000 */
[----:B------:R-:W-:Y:S01]  /*85c0*/  F2FP.F16.F32.PACK_AB R119, R51, R46 ;  /* 0x0000002e3377723e */ /* 0x000fe200000000ff */
[C---:B------:R-:W-:Y:S01]  /*85d0*/  FFMA R59, R81.reuse, R0, R59 ;  /* 0x00000000513b7223 */ /* 0x040fe2000000003b */
[C---:B------:R-:W-:Y:S01]  /*85e0*/  FFMA R56, R81.reuse, R3, R56 ;  /* 0x0000000351387223 */ /* 0x040fe20000000038 */
[----:B------:R-:W-:Y:S02]  /*85f0*/  HADD2.F32 R0, -RZ, R145.H1_H1 ;  /* 0x30000091ff007230 */ /* 0x000fe40000004100 */
[C---:B------:R-:W-:Y:S01]  /*8600*/  FFMA R57, R81.reuse, R2, R57 ;  /* 0x0000000251397223 */ /* 0x040fe20000000039 */
[----:B------:R1:W-:Y:S01]  /*8610*/  STS.128 [R183+0x4400], R116 ;  /* 0x00440074b7007388 */ /* 0x0003e20000000c00 */
[C---:B------:R-:W-:Y:S01]  /*8620*/  FMUL R63, R78.reuse, R63 ;  /* 0x0000003f4e3f7220 */ /* 0x040fe20000400000 */
[--C-:B------:R-:W-:Y:S02]  /*8630*/  HADD2.F32 R3, -RZ, R146.reuse.H0_H0 ;  /* 0x20000092ff037230 */ /* 0x100fe40000004100 */
[C---:B------:R-:W-:Y:S01]  /*8640*/  FFMA R58, R81.reuse, R83, R58 ;  /* 0x00000053513a7223 */ /* 0x040fe2000000003a */
        /* <DEDUP_REMOVED lines=8> */
[----:B---3--:R-:W-:Y:S01]  /*86d0*/  F2FP.F16.F32.PACK_AB R124, R49, R48 ;  /* 0x00000030317c723e */ /* 0x008fe200000000ff */
[----:B------:R-:W-:Y:S01]  /*86e0*/  FFMA R60, R81, R3, R60 ;  /* 0x00000003513c7223 */ /* 0x000fe2000000003c */
[----:B------:R-:W-:Y:S01]  /*86f0*/  F2FP.F16.F32.PACK_AB R125, R55, R50 ;  /* 0x00000032377d723e */ /* 0x000fe200000000ff */
[----:B------:R-:W-:Y:S01]  /*8700*/  FFMA R61, R81, R2, R61 ;  /* 0x00000002513d7223 */ /* 0x000fe2000000003d */
[----:B------:R-:W-:Y:S01]  /*8710*/  F2FP.F16.F32.PACK_AB R126, R53, R52 ;  /* 0x00000034357e723e */ /* 0x000fe200000000ff */
[----:B------:R-:W-:Y:S01]  /*8720*/  FFMA R62, R81, R83, R62 ;  /* 0x00000053513e7223 */ /* 0x000fe2000000003e */
[----:B------:R-:W-:Y:S01]  /*8730*/  F2FP.F16.F32.PACK_AB R127, R59, R54 ;  /* 0x000000363b7f723e */ /* 0x000fe200000000ff */
[----:B------:R-:W-:Y:S01]  /*8740*/  FFMA R67, R81, R82, R67 ;  /* 0x0000005251437223 */ /* 0x000fe20000000043 */
[----:B----4-:R-:W-:Y:S02]  /*8750*/  F2FP.F16.F32.PACK_AB R132, R57, R56 ;  /* 0x000000383984723e */ /* 0x010fe400000000ff */
[----:B------:R-:W-:Y:S01]  /*8760*/  F2FP.F16.F32.PACK_AB R133, R63, R58 ;  /* 0x0000003a3f85723e */ /* 0x000fe200000000ff */
[----:B------:R1:W-:Y:S01]  /*8770*/  STS.128 [R174+0x4400], R124 ;  /* 0x0044007cae007388 */ /* 0x0003e20000000c00 */
[----:B------:R-:W-:Y:S02]  /*8780*/  F2FP.F16.F32.PACK_AB R134, R61, R60 ;  /* 0x0000003c3d86723e */ /* 0x000fe400000000ff */
[----:B------:R-:W-:Y:S02]  /*8790*/  F2FP.F16.F32.PACK_AB R135, R67, R62 ;  /* 0x0000003e4387723e */ /* 0x000fe400000000ff */
[----:B------:R-:W-:Y:S02]  /*87a0*/  LEA R0, R87, UR48, 0x3 ;  /* 0x0000003057007c11 */ /* 0x000fe4000f8e18ff */
[----:B------:R-:W-:Y:S01]  /*87b0*/  @P6 SHF.L.U32 R3, R167, 0x1f, RZ ;  /* 0x0000001fa7036819 */ /* 0x000fe200000006ff */
        /* <DEDUP_REMOVED lines=9> */
[----:B------:R-:W-:Y:S02]  /*8850*/  UIADD3 UR8, UP0, UPT, UR52, 0x680, URZ ;  /* 0x0000068034087890 */ /* 0x000fe4000ff1e0ff */
[----:B------:R-:W-:Y:S02]  /*8860*/  UIADD3 UR5, UPT, UPT, UR41, 0x40, URZ ;  /* 0x0000004029057890 */ /* 0x000fe4000fffe0ff */
[----:B------:R-:W-:Y:S02]  /*8870*/  UIADD3 UR4, UPT, UPT, UR48, 0x4400, URZ ;  /* 0x0000440030047890 */ /* 0x000fe4000fffe0ff */
[----:B------:R-:W-:Y:S01]  /*8880*/  UIADD3.X UR9, UPT, UPT, URZ, UR53, URZ, UP0, !UPT ;  /* 0x00000035ff097290 */ /* 0x000fe200087fe4ff */
[----:B------:R-:W-:Y:S01]  /*8890*/  UMOV UR6, UR42 ;  /* 0x0000002a00067c82 */ /* 0x000fe20008000000 */
[----:B------:R-:W-:Y:S07]  /*88a0*/  UMOV UR7, UR36 ;  /* 0x0000002400077c82 */ /* 0x000fee0008000000 */
[----:B------:R2:W-:Y:S01]  /*88b0*/  UTMASTG.3D [UR4], [UR8] ;  /* 0x00000004080073b5 */ /* 0x0005e20008010000 */
[----:B------:R0:W-:Y:S01]  /*88c0*/  UTMACMDFLUSH ;  /* 0x00000000000079b7 */ /* 0x0001e20000000000 */
[----:B--2---:R-:W-:Y:S04]  /*88d0*/  DEPBAR.LE SB0, 0x1 ;  /* 0x000080400000791a */ /* 0x004fe80000000000 */
.L_x_124:
[----:B------:R-:W-:Y:S05]  /*88e0*/  BSYNC.RECONVERGENT B0 ;  /* 0x0000000000007941 */ /* 0x000fea0003800200 */
.L_x_123:
[----:B------:R-:W-:Y:S01]  /*88f0*/  BAR.SYNC.DEFER_BLOCKING 0x1, 0x80 ;  /* 0x0042000000007b1d */ /* 0x000fe20000010000 */
[----:B------:R-:W-:Y:S04]  /*8900*/  UIADD3 UR40, UPT, UPT, UR51, 0x1, URZ ;  /* 0x0000000133287890 */ /* 0x000fe8000fffe0ff */
[----:B------:R-:W-:Y:S04]  /*8910*/  UISETP.NE.AND UP0, UPT, UR40, 0x4, UPT ;  /* 0x000000042800788c */ /* 0x000fe8000bf05270 */
[----:B------:R-:W-:Y:S01]  /*8920*/  USEL UR40, UR40, URZ, UP0 ;  /* 0x000000ff28287287 */ /* 0x000fe20008000000 */
[----:B------:R2:W-:Y:S01]  /*8930*/  @P6 SYNCS.ARRIVE.TRANS64.RED.A1T0 RZ, [R85+URZ], RZ ;  /* 0x000000ff55ff69a7 */ /* 0x0005e200081004ff */
[----:B------:R-:W-:Y:S01]  /*8940*/  BSSY B1, `(.L_x_125) ;  /* 0x0000020000017945 */ /* 0x000fe20003800000 */
[----:B------:R-:W3:Y:S02]  /*8950*/  @P6 SYNCS.PHASECHK.TRANS64.TRYWAIT P0, [R0+URZ+0x40], R3 ;  /* 0x00004003000065a7 */ /* 0x000ee400080011ff */
[----:B---3--:R-:W-:Y:S01]  /*8960*/  @P6 SEL R101, RZ, 0x1, !P0 ;  /* 0x00000001ff656807 */ /* 0x008fe20004000000 */
[----:B--2---:R-:W-:Y:S06]  /*8970*/  @!P6 BRA `(.L_x_126) ;  /* 0x000000000070e947 */ /* 0x004fec0003800000 */
        /* <DEDUP_REMOVED lines=9> */
[----:B------:R-:W-:Y:S04]  /*8a10*/  SHF.L.U32 R7, R167, 0x1f, RZ ;  /* 0x0000001fa7077819 */ /* 0x000fe800000006ff */
[----:B------:R-:W2:Y:S02]  /*8a20*/  SYNCS.PHASECHK.TRANS64.TRYWAIT P0, [R0+URZ+0x40], R7 ;  /* 0x00004007000075a7 */ /* 0x000ea400080011ff */
[----:B--2---:R-:W-:Y:S05]  /*8a30*/  @!P0 BRA `(.L_x_129) ;  /* 0x0000003400648947 */ /* 0x004fea0003800000 */
.L_x_128:
[----:B------:R-:W-:Y:S05]  /*8a40*/  BSYNC B0 ;  /* 0x0000000000007941 */ /* 0x000fea0003800000 */
.L_x_127:
        /* <DEDUP_REMOVED lines=15> */
.L_x_126:
[----:B------:R-:W-:Y:S05]  /*8b40*/  BSYNC B1 ;  /* 0x0000000000017941 */ /* 0x000fea0003800000 */
.L_x_125:
        /* <DEDUP_REMOVED lines=21> */
.L_x_130:
[----:B------:R-:W-:Y:S05]  /*8ca0*/  WARPSYNC.ALL ;  /* 0x0000000000007948 */ /* 0x000fea0003800000 */
[----:B------:R-:W-:Y:S01]  /*8cb0*/  R2UR UR4, R80 ;  /* 0x00000000500472ca */ /* 0x000fe200000e0000 */
[--C-:B----4-:R-:W-:Y:S01]  /*8cc0*/  HADD2.F32 R82, -RZ, R88.reuse.H0_H0 ;  /* 0x20000058ff527230 */ /* 0x110fe20000004100 */
[----:B------:R-:W-:Y:S01]  /*8cd0*/  ISETP.NE.AND P6, PT, R176, RZ, PT ;  /* 0x000000ffb000720c */ /* 0x000fe20003fc5270 */
[----:B------:R-:W-:Y:S01]  /*8ce0*/  HADD2.F32 R83, -RZ, R88.H1_H1 ;  /* 0x30000058ff537230 */ /* 0x000fe20000004100 */
[----:B------:R-:W-:Y:S01]  /*8cf0*/  MOV R3, UR40 ;  /* 0x0000002800037c02 */ /* 0x000fe20008000f00 */
[----:B------:R-:W-:Y:S01]  /*8d00*/  BSSY.RECONVERGENT B0, `(.L_x_131) ;  /* 0x0000100000007945 */ /* 0x000fe20003800200 */
[----:B------:R-:W-:Y:S02]  /*8d10*/  MOV R84, UR37 ;  /* 0x0000002500547c02 */ /* 0x000fe40008000f00 */
[----:B------:R-:W-:Y:S05]  /*8d20*/  ISETP.NE.AND P0, PT, R170, RZ, PT ;  /* 0x000000ffaa00720c */ /* 0x000fea0003f05270 */
[----:B------:R-:W3:Y:S02]  /*8d30*/  LDTM.x64 R4, tmem[UR4+0x80] ;  /* 0x00008004000479ee */ /* 0x000ee40008340000 */
[----:B------:R-:W-:Y:S04]  /*8d40*/  @P6 LEA R3, R3, UR48, 0x3 ;  /* 0x0000003003036c11 */ /* 0x000fe8000f8e18ff */
[----:B------:R-:W-:Y:S04]  /*8d50*/  @P6 IADD3 R3, PT, PT, R3, 0x60, RZ ;  /* 0x0000006003036810 */ /* 0x000fe80007ffe0ff */
[----:B------:R-:W-:Y:S01]  /*8d60*/  @P6 PRMT R84, R84, 0x654, R3 ;  /* 0x0000065454546816 */ /* 0x000fe20000000003 */
[C---:B---3--:R-:W-:Y:S01]  /*8d70*/  FMUL R0, R78.reuse, R4 ;  /* 0x000000044e007220 */ /* 0x048fe20000400000 */
[C---:B------:R-:W-:Y:S01]  /*8d80*/  FMUL R3, R78.reuse, R6 ;  /* 0x000000064e037220 */ /* 0x040fe20000400000 */
[C---:B------:R-:W-:Y:S01]  /*8d90*/  FMUL R4, R78.reuse, R8 ;  /* 0x000000084e047220 */ /* 0x040fe20000400000 */
[C---:B------:R-:W-:Y:S01]  /*8da0*/  FMUL R6, R78.reuse, R10 ;  /* 0x0000000a4e067220 */ /* 0x040fe20000400000 */
[C---:B------:R-:W-:Y:S01]  /*8db0*/  FFMA R0, R81.reuse, R82, R0 ;  /* 0x0000005251007223 */ /* 0x040fe20000000000 */
[C---:B------:R-:W-:Y:S01]  /*8dc0*/  FMUL R8, R78.reuse, R12 ;  /* 0x0000000c4e087220 */ /* 0x040fe20000400000 */
        /* <DEDUP_REMOVED lines=38> */
[--C-:B------:R-:W-:Y:S02]  /*9030*/  HADD2.F32 R64, -RZ, R89.reuse.H0_H0 ;  /* 0x20000059ff407230 */ /* 0x100fe40000004100 */
[C---:B------:R-:W-:Y:S01]  /*9040*/  FMUL R49, R78.reuse, R53 ;  /* 0x000000354e317220 */ /* 0x040fe20000400000 */
[C---:B------:R-:W-:Y:S01]  /*9050*/  FMUL R62, R78.reuse, R66 ;  /* 0x000000424e3e7220 */ /* 0x040fe20000400000 */
[----:B------:R-:W-:Y:S02]  /*9060*/  HADD2.F32 R66, -RZ, R89.H1_H1 ;  /* 0x30000059ff427230 */ /* 0x000fe40000004100 */
[C---:B------:R-:W-:Y:S01]  /*9070*/  FMUL R53, R78.reuse, R57 ;  /* 0x000000394e357220 */ /* 0x040fe20000400000 */
[C---:B------:R-:W-:Y:S01]  /*9080*/  FMUL R7, R78.reuse, R7 ;  /* 0x000000074e077220 */ /* 0x040fe20000400000 */
[C---:B------:R-:W-:Y:S01]  /*9090*/  FMUL R57, R78.reuse, R61 ;  /* 0x0000003d4e397220 */ /* 0x040fe20000400000 */
[----:B------:R-:W-:Y:S01]  /*90a0*/  FMUL R61, R78, R65 ;  /* 0x000000414e3d7220 */ /* 0x000fe20000400000 */
[--C-:B------:R-:W-:Y:S02]  /*90b0*/  HADD2.F32 R65, -RZ, R90.reuse.H0_H0 ;  /* 0x2000005aff417230 */ /* 0x100fe40000004100 */
[C---:B------:R-:W-:Y:S01]  /*90c0*/  FFMA R2, R81.reuse, R83, R2 ;  /* 0x0000005351027223 */ /* 0x040fe20000000002 */
[C---:B------:R-:W-:Y:S01]  /*90d0*/  FFMA R3, R81.reuse, R64, R3 ;  /* 0x0000004051037223 */ /* 0x040fe20000000003 */
[----:B------:R-:W-:Y:S02]  /*90e0*/  HADD2.F32 R64, -RZ, R90.H1_H1 ;  /* 0x3000005aff407230 */ /* 0x000fe40000004100 */
[C---:B------:R-:W-:Y:S01]  /*90f0*/  FFMA R7, R81.reuse, R66, R7 ;  /* 0x0000004251077223 */ /* 0x040fe20000000007 */
[----:B------:R-:W-:Y:S01]  /*9100*/  FFMA R4, R81, R65, R4 ;  /* 0x0000004151047223 */ /* 0x000fe20000000004 */
[--C-:B------:R-:W-:Y:S01]  /*9110*/  HADD2.F32 R65, -RZ, R91.reuse.H0_H0 ;  /* 0x2000005bff417230 */ /* 0x100fe20000004100 */
[----:B-1----:R-:W-:Y:S01]  /*9120*/  F2FP.F16.F32.PACK_AB R92, R2, R0 ;  /* 0x00000000025c723e */ /* 0x002fe200000000ff */
[----:B------:R-:W-:Y:S01]  /*9130*/  HADD2.F32 R0, -RZ, R91.H1_H1 ;  /* 0x3000005bff007230 */ /* 0x000fe20000004100 */
[----:B------:R-:W-:Y:S01]  /*9140*/  F2FP.F16.F32.PACK_AB R93, R7, R3 ;  /* 0x00000003075d723e */ /* 0x000fe200000000ff */
[--C-:B--2---:R-:W-:Y:S02]  /*9150*/  HADD2.F32 R3, -RZ, R96.reuse.H0_H0 ;  /* 0x20000060ff037230 */ /* 0x104fe40000004100 */
[C---:B------:R-:W-:Y:S01]  /*9160*/  FMUL R11, R78.reuse, R11 ;  /* 0x0000000b4e0b7220 */ /* 0x040fe20000400000 */
[----:B------:R-:W-:Y:S02]  /*9170*/  HADD2.F32 R2, -RZ, R96.H1_H1 ;  /* 0x30000060ff027230 */ /* 0x000fe40000004100 */
[C---:B------:R-:W-:Y:S01]  /*9180*/  FFMA R5, R81.reuse, R64, R5 ;  /* 0x0000004051057223 */ /* 0x040fe20000000005 */
[C---:B------:R-:W-:Y:S01]  /*9190*/  FFMA R6, R81.reuse, R65, R6 ;  /* 0x0000004151067223 */ /* 0x040fe20000000006 */
[C---:B------:R-:W-:Y:S01]  /*91a0*/  FFMA R11, R81.reuse, R0, R11 ;  /* 0x00000000510b7223 */ /* 0x040fe2000000000b */
[--C-:B------:R-:W-:Y:S02]  /*91b0*/  HADD2.F32 R0, -RZ, R97.reuse.H0_H0 ;  /* 0x20000061ff007230 */ /* 0x100fe40000004100 */
[C---:B------:R-:W-:Y:S01]  /*91c0*/  FFMA R8, R81.reuse, R3, R8 ;  /* 0x0000000351087223 */ /* 0x040fe20000000008 */
[--C-:B------:R-:W-:Y:S02]  /*91d0*/  HADD2.F32 R3, -RZ, R98.reuse.H0_H0 ;  /* 0x20000062ff037230 */ /* 0x100fe40000004100 */
[C---:B------:R-:W-:Y:S01]  /*91e0*/  FFMA R9, R81.reuse, R2, R9 ;  /* 0x0000000251097223 */ /* 0x040fe20000000009 */
[----:B------:R-:W-:Y:S02]  /*91f0*/  HADD2.F32 R2, -RZ, R97.H1_H1 ;  /* 0x30000061ff027230 */ /* 0x000fe40000004100 */
[C---:B------:R-:W-:Y:S01]  /*9200*/  FMUL R15, R78.reuse, R15 ;  /* 0x0000000f4e0f7220 */ /* 0x040fe20000400000 */
[----:B------:R-:W-:Y:S01]  /*9210*/  FFMA R10, R81, R0, R10 ;  /* 0x00000000510a7223 */ /* 0x000fe2000000000a */
[----:B------:R-:W-:Y:S01]  /*9220*/  HADD2.F32 R0, -RZ, R98.H1_H1 ;  /* 0x30000062ff007230 */ /* 0x000fe20000004100 */
[----:B------:R-:W-:Y:S01]  /*9230*/  F2FP.F16.F32.PACK_AB R94, R5, R4 ;  /* 0x00000004055e723e */ /* 0x000fe200000000ff */
[--C-:B------:R-:W-:Y:S02]  /*9240*/  HADD2.F32 R5, -RZ, R104.reuse.H0_H0 ;  /* 0x20000068ff057230 */ /* 0x100fe40000004100 */
[C---:B------:R-:W-:Y:S01]  /*9250*/  FFMA R15, R81.reuse, R2, R15 ;  /* 0x00000002510f7223 */ /* 0x040fe2000000000f */
[--C-:B------:R-:W-:Y:S02]  /*9260*/  HADD2.F32 R2, -RZ, R99.reuse.H1_H1 ;  /* 0x30000063ff027230 */ /* 0x100fe40000004100 */
[C---:B------:R-:W-:Y:S01]  /*9270*/  FFMA R12, R81.reuse, R3, R12 ;  /* 0x00000003510c7223 */ /* 0x040fe2000000000c */
[----:B------:R-:W-:Y:S02]  /*9280*/  HADD2.F32 R3, -RZ, R99.H0_H0 ;  /* 0x20000063ff037230 */ /* 0x000fe40000004100 */
[C---:B------:R-:W-:Y:S01]  /*9290*/  FMUL R19, R78.reuse, R19 ;  /* 0x000000134e137220 */ /* 0x040fe20000400000 */
[----:B------:R-:W-:Y:S02]  /*92a0*/  HADD2.F32 R4, -RZ, R107.H1_H1 ;  /* 0x3000006bff047230 */ /* 0x000fe40000004100 */
[C---:B------:R-:W-:Y:S01]  /*92b0*/  FFMA R13, R81.reuse, R0, R13 ;  /* 0x00000000510d7223 */ /* 0x040fe2000000000d */
[----:B------:R-:W-:Y:S02]  /*92c0*/  HADD2.F32 R0, -RZ, R104.H1_H1 ;  /* 0x30000068ff007230 */ /* 0x000fe40000004100 */
[C---:B------:R-:W-:Y:S01]  /*92d0*/  FFMA R14, R81.reuse, R3, R14 ;  /* 0x00000003510e7223 */ /* 0x040fe2000000000e */
[--C-:B------:R-:W-:Y:S02]  /*92e0*/  HADD2.F32 R3, -RZ, R106.reuse.H0_H0 ;  /* 0x2000006aff037230 */ /* 0x100fe40000004100 */
[C---:B------:R-:W-:Y:S01]  /*92f0*/  FFMA R19, R81.reuse, R2, R19 ;  /* 0x0000000251137223 */ /* 0x040fe20000000013 */
[----:B------:R-:W-:Y:S02]  /*9300*/  HADD2.F32 R2, -RZ, R105.H0_H0 ;  /* 0x20000069ff027230 */ /* 0x000fe40000004100 */
[C---:B------:R-:W-:Y:S01]  /*9310*/  FFMA R16, R81.reuse, R5, R16 ;  /* 0x0000000551107223 */ /* 0x040fe20000000010 */
[----:B------:R-:W-:Y:S02]  /*9320*/  HADD2.F32 R5, -RZ, R107.H0_H0 ;  /* 0x2000006bff057230 */ /* 0x000fe40000004100 */
[C---:B------:R-:W-:Y:S01]  /*9330*/  FFMA R17, R81.reuse, R0, R17 ;  /* 0x0000000051117223 */ /* 0x040fe20000000011 */
[----:B------:R-:W-:Y:S02]  /*9340*/  HADD2.F32 R0, -RZ, R105.H1_H1 ;  /* 0x30000069ff007230 */ /* 0x000fe40000004100 */
[C---:B------:R-:W-:Y:S01]  /*9350*/  FMUL R23, R78.reuse, R23 ;  /* 0x000000174e177220 */ /* 0x040fe20000400000 */
[C---:B------:R-:W-:Y:S01]  /*9360*/  FFMA R18, R81.reuse, R2, R18 ;  /* 0x0000000251127223 */ /* 0x040fe20000000012 */
[----:B------:R-:W-:Y:S02]  /*9370*/  HADD2.F32 R2, -RZ, R106.H1_H1 ;  /* 0x3000006aff027230 */ /* 0x000fe40000004100 */
[C---:B------:R-:W-:Y:S01]  /*9380*/  FMUL R27, R78.reuse, R27 ;  /* 0x0000001b4e1b7220 */ /* 0x040fe20000400000 */
[C---:B------:R-:W-:Y:S01]  /*9390*/  FFMA R23, R81.reuse, R0, R23 ;  /* 0x0000000051177223 */ /* 0x040fe20000000017 */
[----:B------:R-:W-:Y:S02]  /*93a0*/  HADD2.F32 R0, -RZ, R112.H0_H0 ;  /* 0x20000070ff007230 */ /* 0x000fe40000004100 */
[C---:B------:R-:W-:Y:S01]  /*93b0*/  FFMA R20, R81.reuse, R3, R20 ;  /* 0x0000000351147223 */ /* 0x040fe20000000014 */
[----:B------:R-:W-:Y:S02]  /*93c0*/  HADD2.F32 R3, -RZ, R114.H0_H0 ;  /* 0x20000072ff037230 */ /* 0x000fe40000004100 */
[C---:B------:R-:W-:Y:S01]  /*93d0*/  FFMA R21, R81.reuse, R2, R21 ;  /* 0x0000000251157223 */ /* 0x040fe20000000015 */
[C---:B------:R-:W-:Y:S01]  /*93e0*/  FFMA R22, R81.reuse, R5, R22 ;  /* 0x0000000551167223 */ /* 0x040fe20000000016 */
[C---:B------:R-:W-:Y:S01]  /*93f0*/  FFMA R27, R81.reuse, R4, R27 ;  /* 0x00000004511b7223 */ /* 0x040fe2000000001b */
[C---:B------:R-:W-:Y:S01]  /*9400*/  FFMA R24, R81.reuse, R0, R24 ;  /* 0x0000000051187223 */ /* 0x040fe20000000018 */
[----:B------:R-:W-:Y:S02]  /*9410*/  HADD2.F32 R2, -RZ, R112.H1_H1 ;  /* 0x30000070ff027230 */ /* 0x000fe40000004100 */
[C---:B------:R-:W-:Y:S01]  /*9420*/  FMUL R31, R78.reuse, R31 ;  /* 0x0000001f4e1f7220 */ /* 0x040fe20000400000 */
[----:B------:R-:W-:Y:S02]  /*9430*/  HADD2.F32 R0, -RZ, R113.H0_H0 ;  /* 0x20000071ff007230 */ /* 0x000fe40000004100 */
[C---:B------:R-:W-:Y:S01]  /*9440*/  FMUL R35, R78.reuse, R35 ;  /* 0x000000234e237220 */ /* 0x040fe20000400000 */
[----:B------:R-:W-:Y:S02]  /*9450*/  HADD2.F32 R5, -RZ, R115.H0_H0 ;  /* 0x20000073ff057230 */ /* 0x000fe40000004100 */
[C---:B------:R-:W-:Y:S01]  /*9460*/  FFMA R25, R81.reuse, R2, R25 ;  /* 0x0000000251197223 */ /* 0x040fe20000000019 */
[----:B------:R-:W-:Y:S02]  /*9470*/  HADD2.F32 R2, -RZ, R114.H1_H1 ;  /* 0x30000072ff027230 */ /* 0x000fe40000004100 */
[----:B------:R-:W-:Y:S01]  /*9480*/  FFMA R26, R81, R0, R26 ;  /* 0x00000000511a7223 */ /* 0x000fe2000000001a */
[----:B------:R-:W-:Y:S02]  /*9490*/  HADD2.F32 R0, -RZ, R113.H1_H1 ;  /* 0x30000071ff007230 */ /* 0x000fe40000004100 */
[C---:B------:R-:W-:Y:S01]  /*94a0*/  FMUL R39, R78.reuse, R39 ;  /* 0x000000274e277220 */ /* 0x040fe20000400000 */
[----:B------:R-:W-:Y:S01]  /*94b0*/  HADD2.F32 R4, -RZ, R115.H1_H1 ;  /* 0x30000073ff047230 */ /* 0x000fe20000004100 */
[----:B------:R-:W-:Y:S01]  /*94c0*/  F2FP.F16.F32.PACK_AB R95, R11, R6 ;  /* 0x000000060b5f723e */ /* 0x000fe200000000ff */
[C---:B------:R-:W-:Y:S01]  /*94d0*/  FMUL R43, R78.reuse, R43 ;  /* 0x0000002b4e2b7220 */ /* 0x040fe20000400000 */
[C---:B------:R-:W-:Y:S01]  /*94e0*/  FFMA R31, R81.reuse, R0, R31 ;  /* 0x00000000511f7223 */ /* 0x040fe2000000001f */
[--C-:B------:R-:W-:Y:S02]  /*94f0*/  HADD2.F32 R0, -RZ, R120.reuse.H0_H0 ;  /* 0x20000078ff007230 */ /* 0x100fe40000004100 */
[C---:B------:R-:W-:Y:S01]  /*9500*/  FFMA R28, R81.reuse, R3, R28 ;  /* 0x00000003511c7223 */ /* 0x040fe2000000001c */
[----:B------:R1:W-:Y:S01]  /*9510*/  STS.128 [R178+UR48+0x8400], R92 ;  /* 0x0084005cb2007988 */ /* 0x0003e20008000c30 */
[C---:B------:R-:W-:Y:S01]  /*9520*/  FFMA R29, R81.reuse, R2, R29 ;  /* 0x00000002511d7223 */ /* 0x040fe2000000001d */
[C---:B------:R-:W-:Y:S01]  /*9530*/  FFMA R30, R81.reuse, R5, R30 ;  /* 0x00000005511e7223 */ /* 0x040fe2000000001e */
[C---:B------:R-:W-:Y:S01]  /*9540*/  FFMA R35, R81.reuse, R4, R35 ;  /* 0x0000000451237223 */ /* 0x040fe20000000023 */
[----:B------:R-:W-:Y:S02]  /*9550*/  HADD2.F32 R2, -RZ, R120.H1_H1 ;  /* 0x30000078ff027230 */ /* 0x000fe40000004100 */
[----:B------:R-:W-:Y:S01]  /*9560*/  FFMA R32, R81, R0, R32 ;  /* 0x0000000051207223 */ /* 0x000fe20000000020 */
[--C-:B------:R-:W-:Y:S01]  /*9570*/  HADD2.F32 R3, -RZ, R121.reuse.H0_H0 ;  /* 0x20000079ff037230 */ /* 0x100fe20000004100 */
[----:B------:R-:W-:Y:S01]  /*9580*/  F2FP.F16.F32.PACK_AB R8, R9, R8 ;  /* 0x000000080908723e */ /* 0x000fe200000000ff */
[----:B------:R-:W-:Y:S02]  /*9590*/  HADD2.F32 R0, -RZ, R121.H1_H1 ;  /* 0x30000079ff007230 */ /* 0x000fe40000004100 */
[C---:B------:R-:W-:Y:S01]  /*95a0*/  FFMA R33, R81.reuse, R2, R33 ;  /* 0x0000000251217223 */ /* 0x040fe20000000021 */
[--C-:B------:R-:W-:Y:S02]  /*95b0*/  HADD2.F32 R5, -RZ, R123.reuse.H0_H0 ;  /* 0x2000007bff057230 */ /* 0x100fe40000004100 */
[C---:B------:R-:W-:Y:S01]  /*95c0*/  FFMA R34, R81.reuse, R3, R34 ;  /* 0x0000000351227223 */ /* 0x040fe20000000022 */
[--C-:B------:R-:W-:Y:S02]  /*95d0*/  HADD2.F32 R3, -RZ, R122.reuse.H0_H0 ;  /* 0x2000007aff037230 */ /* 0x100fe40000004100 */
[----:B------:R-:W-:Y:S01]  /*95e0*/  FFMA R39, R81, R0, R39 ;  /* 0x0000000051277223 */ /* 0x000fe20000000027 */
[----:B------:R-:W-:Y:S01]  /*95f0*/  HADD2.F32 R0, -RZ, R122.H1_H1 ;  /* 0x3000007aff007230 */ /* 0x000fe20000004100 */
[----:B------:R-:W-:Y:S01]  /*9600*/  F2FP.F16.F32.PACK_AB R9, R15, R10 ;  /* 0x0000000a0f09723e */ /* 0x000fe200000000ff */
[----:B------:R-:W-:Y:S02]  /*9610*/  HADD2.F32 R2, -RZ, R123.H1_H1 ;  /* 0x3000007bff027230 */ /* 0x000fe40000004100 */
[C---:B------:R-:W-:Y:S01]  /*9620*/  FFMA R36, R81.reuse, R3, R36 ;  /* 0x0000000351247223 */ /* 0x040fe20000000024 */
[--C-:B------:R-:W-:Y:S02]  /*9630*/  HADD2.F32 R3, -RZ, R129.reuse.H0_H0 ;  /* 0x20000081ff037230 */ /* 0x100fe40000004100 */
[C---:B------:R-:W-:Y:S01]  /*9640*/  FFMA R37, R81.reuse, R0, R37 ;  /* 0x0000000051257223 */ /* 0x040fe20000000025 */
[C---:B------:R-:W-:Y:S01]  /*9650*/  FFMA R38, R81.reuse, R5, R38 ;  /* 0x0000000551267223 */ /* 0x040fe20000000026 */
[--C-:B------:R-:W-:Y:S02]  /*9660*/  HADD2.F32 R0, -RZ, R128.reuse.H0_H0 ;  /* 0x20000080ff007230 */ /* 0x100fe40000004100 */
[----:B------:R-:W-:Y:S01]  /*9670*/  FFMA R43, R81, R2, R43 ;  /* 0x00000002512b7223 */ /* 0x000fe2000000002b */
[----:B------:R-:W-:Y:S01]  /*9680*/  HADD2.F32 R2, -RZ, R128.H1_H1 ;  /* 0x30000080ff027230 */ /* 0x000fe20000004100 */
[----:B------:R-:W-:Y:S01]  /*9690*/  F2FP.F16.F32.PACK_AB R10, R13, R12 ;  /* 0x0000000c0d0a723e */ /* 0x000fe200000000ff */
[C---:B------:R-:W-:Y:S01]  /*96a0*/  FMUL R47, R78.reuse, R47 ;  /* 0x0000002f4e2f7220 */ /* 0x040fe20000400000 */
[----:B------:R-:W-:Y:S01]  /*96b0*/  F2FP.F16.F32.PACK_AB R11, R19, R14 ;  /* 0x0000000e130b723e */ /* 0x000fe200000000ff */
[C---:B------:R-:W-:Y:S01]  /*96c0*/  FFMA R40, R81.reuse, R0, R40 ;  /* 0x0000000051287223 */ /* 0x040fe20000000028 */
[----:B------:R-:W-:Y:S02]  /*96d0*/  HADD2.F32 R0, -RZ, R129.H1_H1 ;  /* 0x30000081ff007230 */ /* 0x000fe40000004100 */
[C---:B------:R-:W-:Y:S01]  /*96e0*/  FFMA R41, R81.reuse, R2, R41 ;  /* 0x0000000251297223 */ /* 0x040fe20000000029 */
[----:B------:R-:W-:Y:S01]  /*96f0*/  FFMA R42, R81, R3, R42 ;  /* 0x00000003512a7223 */ /* 0x000fe2000000002a */
[----:B------:R1:W-:Y:S01]  /*9700*/  STS.128 [R180+0x8400], R8 ;  /* 0x00840008b4007388 */ /* 0x0003e20000000c00 */
[--C-:B------:R-:W-:Y:S01]  /*9710*/  HADD2.F32 R3, -RZ, R130.reuse.H0_H0 ;  /* 0x20000082ff037230 */ /* 0x100fe20000004100 */
[----:B------:R-:W-:Y:S01]  /*9720*/  F2FP.F16.F32.PACK_AB R16, R17, R16 ;  /* 0x000000101110723e */ /* 0x000fe200000000ff */
[----:B------:R-:W-:Y:S01]  /*9730*/  HADD2.F32 R2, -RZ, R130.H1_H1 ;  /* 0x30000082ff027230 */ /* 0x000fe20000004100 */
[----:B------:R-:W-:Y:S01]  /*9740*/  F2FP.F16.F32.PACK_AB R17, R23, R18 ;  /* 0x000000121711723e */ /* 0x000fe200000000ff */
[----:B------:R-:W-:Y:S01]  /*9750*/  FFMA R47, R81, R0, R47 ;  /* 0x00000000512f7223 */ /* 0x000fe2000000002f */
[--C-:B------:R-:W-:Y:S01]  /*9760*/  HADD2.F32 R5, -RZ, R131.reuse.H0_H0 ;  /* 0x20000083ff057230 */ /* 0x100fe20000004100 */
[----:B------:R-:W-:Y:S01]  /*9770*/  F2FP.F16.F32.PACK_AB R18, R21, R20 ;  /* 0x000000141512723e */ /* 0x000fe200000000ff */
[----:B------:R-:W-:Y:S01]  /*9780*/  HADD2.F32 R0, -RZ, R131.H1_H1 ;  /* 0x30000083ff007230 */ /* 0x000fe20000004100 */
[----:B------:R-:W-:Y:S01]  /*9790*/  F2FP.F16.F32.PACK_AB R19, R27, R22 ;  /* 0x000000161b13723e */ /* 0x000fe200000000ff */
[C---:B------:R-:W-:Y:S01]  /*97a0*/  FMUL R51, R78.reuse, R51 ;  /* 0x000000334e337220 */ /* 0x040fe20000400000 */
[C---:B------:R-:W-:Y:S01]  /*97b0*/  FFMA R44, R81.reuse, R3, R44 ;  /* 0x00000003512c7223 */ /* 0x040fe2000000002c */
[C---:B------:R-:W-:Y:S01]  /*97c0*/  FFMA R45, R81.reuse, R2, R45 ;  /* 0x00000002512d7223 */ /* 0x040fe2000000002d */
[C---:B------:R-:W-:Y:S01]  /*97d0*/  FFMA R46, R81.reuse, R5, R46 ;  /* 0x00000005512e7223 */ /* 0x040fe2000000002e */
[----:B------:R1:W-:Y:S01]  /*97e0*/  STS.128 [R177+0x8400], R16 ;  /* 0x00840010b1007388 */ /* 0x0003e20000000c00 */
[----:B------:R-:W-:Y:S01]  /*97f0*/  FFMA R51, R81, R0, R51 ;  /* 0x0000000051337223 */ /* 0x000fe20000000033 */
[--C-:B------:R-:W-:Y:S01]  /*9800*/  HADD2.F32 R3, -RZ, R136.reuse.H0_H0 ;  /* 0x20000088ff037230 */ /* 0x100fe20000004100 */
[----:B------:R-:W-:Y:S01]  /*9810*/  F2FP.F16.F32.PACK_AB R24, R25, R24 ;  /* 0x000000181918723e */ /* 0x000fe200000000ff */
[----:B------:R-:W-:Y:S01]  /*9820*/  HADD2.F32 R0, -RZ, R136.H1_H1 ;  /* 0x30000088ff007230 */ /* 0x000fe20000004100 */
[----:B------:R-:W-:Y:S01]  /*9830*/  F2FP.F16.F32.PACK_AB R25, R31, R26 ;  /* 0x0000001a1f19723e */ /* 0x000fe200000000ff */
        /* <DEDUP_REMOVED lines=16> */
[----:B------:R-:W-:Y:S01]  /*9940*/  FFMA R52, R81, R0, R52 ;  /* 0x0000000051347223 */ /* 0x000fe20000000034 */
[----:B------:R-:W-:Y:S01]  /*9950*/  F2FP.F16.F32.PACK_AB R35, R43, R38 ;  /* 0x000000262b23723e */ /* 0x000fe200000000ff */
[C---:B------:R-:W-:Y:S01]  /*9960*/  FFMA R53, R81.reuse, R2, R53 ;  /* 0x0000000251357223 */ /* 0x040fe20000000035 */
[----:B------:R-:W-:Y:S01]  /*9970*/  FFMA R54, R81, R3, R54 ;  /* 0x0000000351367223 */ /* 0x000fe20000000036 */
[----:B------:R-:W-:Y:S01]  /*9980*/  HADD2.F32 R0, -RZ, R139.H1_H1 ;  /* 0x3000008bff007230 */ /* 0x000fe20000004100 */
[----:B------:R-:W-:Y:S01]  /*9990*/  F2FP.F16.F32.PACK_AB R40, R41, R40 ;  /* 0x000000282928723e */ /* 0x000fe200000000ff */
[----:B------:R1:W-:Y:S01]  /*99a0*/  STS.128 [R175+0x8400], R32 ;  /* 0x00840020af007388 */ /* 0x0003e20000000c00 */
[C---:B------:R-:W-:Y:S01]  /*99b0*/  FMUL R59, R78.reuse, R59 ;  /* 0x0000003b4e3b7220 */ /* 0x040fe20000400000 */
[--C-:B------:R-:W-:Y:S01]  /*99c0*/  HADD2.F32 R3, -RZ, R144.reuse.H0_H0 ;  /* 0x20000090ff037230 */ /* 0x100fe20000004100 */
[----:B------:R-:W-:Y:S01]  /*99d0*/  F2FP.F16.F32.PACK_AB R41, R47, R42 ;  /* 0x0000002a2f29723e */ /* 0x000fe200000000ff */
[----:B------:R-:W-:Y:S01]  /*99e0*/  HADD2.F32 R2, -RZ, R144.H1_H1 ;  /* 0x30000090ff027230 */ /* 0x000fe20000004100 */
[----:B------:R-:W-:Y:S01]  /*99f0*/  F2FP.F16.F32.PACK_AB R42, R45, R44 ;  /* 0x0000002c2d2a723e */ /* 0x000fe200000000ff */
[--C-:B------:R-:W-:Y:S01]  /*9a00*/  HADD2.F32 R5, -RZ, R145.reuse.H0_H0 ;  /* 0x20000091ff057230 */ /* 0x100fe20000004100 */
        /* <DEDUP_REMOVED lines=8> */
[----:B------:R-:W-:Y:S01]  /*9a90*/  FFMA R58, R81, R5, R58 ;  /* 0x00000005513a7223 */ /* 0x000fe2000000003a */
[----:B------:R-:W-:Y:S01]  /*9aa0*/  HADD2.F32 R2, -RZ, R146.H1_H1 ;  /* 0x30000092ff027230 */ /* 0x000fe20000004100 */
[----:B------:R-:W-:Y:S01]  /*9ab0*/  F2FP.F16.F32.PACK_AB R48, R49, R48 ;  /* 0x000000303130723e */ /* 0x000fe200000000ff */
[--C-:B------:R-:W-:Y:S01]  /*9ac0*/  HADD2.F32 R5, -RZ, R147.reuse.H0_H0 ;  /* 0x20000093ff057230 */ /* 0x100fe20000004100 */
[----:B------:R-:W-:Y:S01]  /*9ad0*/  F2FP.F16.F32.PACK_AB R49, R55, R50 ;  /* 0x000000323731723e */ /* 0x000fe200000000ff */
[----:B------:R-:W-:Y:S02]  /*9ae0*/  HADD2.F32 R4, -RZ, R147.H1_H1 ;  /* 0x30000093ff047230 */ /* 0x000fe40000004100 */
[----:B------:R-:W-:Y:S01]  /*9af0*/  FFMA R63, R81, R0, R63 ;  /* 0x00000000513f7223 */ /* 0x000fe2000000003f */
[----:B------:R-:W-:Y:S01]  /*9b00*/  FMUL R67, R78, R67 ;  /* 0x000000434e437220 */ /* 0x000fe20000400000 */
[----:B------:R-:W-:Y:S01]  /*9b10*/  F2FP.F16.F32.PACK_AB R50, R53, R52 ;  /* 0x000000343532723e */ /* 0x000fe200000000ff */
[----:B------:R-:W-:Y:S01]  /*9b20*/  FFMA R60, R81, R3, R60 ;  /* 0x00000003513c7223 */ /* 0x000fe2000000003c */
[----:B------:R-:W-:Y:S01]  /*9b30*/  F2FP.F16.F32.PACK_AB R51, R59, R54 ;  /* 0x000000363b33723e */ /* 0x000fe200000000ff */
[C---:B------:R-:W-:Y:S01]  /*9b40*/  FFMA R61, R81.reuse, R2, R61 ;  /* 0x00000002513d7223 */ /* 0x040fe2000000003d */
[C---:B------:R-:W-:Y:S01]  /*9b50*/  FFMA R62, R81.reuse, R5, R62 ;  /* 0x00000005513e7223 */ /* 0x040fe2000000003e */
[----:B------:R-:W-:Y:S01]  /*9b60*/  FFMA R67, R81, R4, R67 ;  /* 0x0000000451437223 */ /* 0x000fe20000000043 */
[----:B------:R-:W-:Y:S01]  /*9b70*/  F2FP.F16.F32.PACK_AB R56, R57, R56 ;  /* 0x000000383938723e */ /* 0x000fe200000000ff */
[----:B------:R1:W-:Y:S01]  /*9b80*/  STS.128 [R174+0x8400], R48 ;  /* 0x00840030ae007388 */ /* 0x0003e20000000c00 */
[----:B------:R-:W-:Y:S02]  /*9b90*/  F2FP.F16.F32.PACK_AB R57, R63, R58 ;  /* 0x0000003a3f39723e */ /* 0x000fe400000000ff */
        /* <DEDUP_REMOVED lines=22> */
.L_x_132:
[----:B------:R-:W-:Y:S05]  /*9d00*/  BSYNC.RECONVERGENT B0 ;  /* 0x0000000000007941 */ /* 0x000fea0003800200 */
.L_x_131:
        /* <DEDUP_REMOVED lines=13> */
[----:B-1----:R-:W-:Y:S04]  /*9de0*/  @P1 IADD3 R9, PT, PT, R87, UR48, RZ ;  /* 0x0000003057091c10 */ /* 0x002fe8000fffe0ff */
[----:B------:R-:W-:Y:S01]  /*9df0*/  @P1 IADD3 R7, PT, PT, R102, R9, RZ ;  /* 0x0000000966071210 */ /* 0x000fe20007ffe0ff */
[--C-:B------:R-:W-:Y:S02]  /*9e00*/  @P1 IMAD.IADD R5, R100, 0x1, R9.reuse ;  /* 0x0000000164051824 */ /* 0x100fe400078e0209 */
[----:B------:R-:W-:Y:S01]  /*9e10*/  @P1 IMAD.IADD R2, R108, 0x1, R9 ;  /* 0x000000016c021824 */ /* 0x000fe200078e0209 */
[----:B------:R-:W-:Y:S06]  /*9e20*/  @P0 BRA `(.L_x_136) ;  /* 0x00000000000c0947 */ /* 0x000fec0003800000 */
[----:B------:R-:W-:Y:S04]  /*9e30*/  SHF.L.U32 R0, R167, 0x1f, RZ ;  /* 0x0000001fa7007819 */ /* 0x000fe800000006ff */
[----:B------:R-:W1:Y:S02]  /*9e40*/  SYNCS.PHASECHK.TRANS64.TRYWAIT P0, [R3+URZ+0x40], R0 ;  /* 0x00004000030075a7 */ /* 0x000e6400080011ff */
[----:B-1----:R-:W-:Y:S05]  /*9e50*/  @!P0 BRA `(.L_x_137) ;  /* 0x0000002000708947 */ /* 0x002fea0003800000 */
.L_x_136:
[----:B------:R-:W-:Y:S05]  /*9e60*/  BSYNC B0 ;  /* 0x0000000000007941 */ /* 0x000fea0003800000 */
.L_x_135:
[----:B------:R-:W-:Y:S11]  /*9e70*/  ISETP.NE.AND P0, PT, R103, RZ, PT ;  /* 0x000000ff6700720c */ /* 0x000ff60003f05270 */
[----:B------:R-:W-:Y:S02]  /*9e80*/  @!UPT UIADD3 URZ, UPT, UPT, URZ, URZ, URZ ;  /* 0x000000fffffff290 */ /* 0x000fe4000fffe0ff */
[----:B------:R2:W3:Y:S01]  /*9e90*/  @P0 LDS.128 R88, [R87+UR48+0x400] ;  /* 0x0004003057580984 */ /* 0x0004e20008000c00 */
[----:B-1----:R-:W-:Y:S01]  /*9ea0*/  @P0 IMAD.IADD R3, R102, 0x1, R5 ;  /* 0x0000000166030824 */ /* 0x002fe200078e0205 */
[C---:B------:R-:W-:Y:S01]  /*9eb0*/  @P0 IADD3 R4, PT, PT, R108.reuse, R5, RZ ;  /* 0x000000056c040210 */ /* 0x040fe20007ffe0ff */
[C---:B------:R-:W-:Y:S01]  /*9ec0*/  @P0 IMAD.IADD R0, R108.reuse, 0x1, R7 ;  /* 0x000000016c000824 */ /* 0x040fe200078e0207 */
[----:B------:R2:W4:Y:S02]  /*9ed0*/  @P0 LDS.128 R96, [R2+0x400] ;  /* 0x0004000002600984 */ /* 0x0005240000000c00 */
[----:B------:R-:W-:Y:S02]  /*9ee0*/  @P0 IADD3 R108, PT, PT, R108, R3, RZ ;  /* 0x000000036c6c0210 */ /* 0x000fe40007ffe0ff */
[----:B------:R2:W1:Y:S04]  /*9ef0*/  @P0 LDS.128 R104, [R7+0x400] ;  /* 0x0004000007680984 */ /* 0x0004680000000c00 */
[----:B------:R2:W1:Y:S04]  /*9f00*/  @P0 LDS.128 R112, [R0+0x400] ;  /* 0x0004000000700984 */ /* 0x0004680000000c00 */
[----:B------:R2:W1:Y:S04]  /*9f10*/  @P0 LDS.128 R120, [R5+0x400] ;  /* 0x0004000005780984 */ /* 0x0004680000000c00 */
[----:B------:R2:W1:Y:S04]  /*9f20*/  @P0 LDS.128 R128, [R4+0x400] ;  /* 0x0004000004800984 */ /* 0x0004680000000c00 */
[----:B------:R2:W1:Y:S04]  /*9f30*/  @P0 LDS.128 R136, [R3+0x400] ;  /* 0x0004000003880984 */ /* 0x0004680000000c00 */
[----:B------:R2:W1:Y:S02]  /*9f40*/  @P0 LDS.128 R144, [R108+0x400] ;  /* 0x000400006c900984 */ /* 0x0004640000000c00 */
.L_x_134:
[----:B------:R-:W-:Y:S05]  /*9f50*/  BSYNC B1 ;  /* 0x0000000000017941 */ /* 0x000fea0003800000 */
.L_x_133:
[----:B--2---:R-:W-:Y:S05]  /*9f60*/  VIADD R3, R80, 0xc0 ;  /* 0x000000c050037836 */ /* 0x004fea0000000000 */
[----:B------:R-:W-:Y:S04]  /*9f70*/  SHF.R.U32.HI R3, RZ, 0x15, R3 ;  /* 0x00000015ff037819 */ /* 0x000fe80000011603 */
[----:B------:R-:W-:Y:S11]  /*9f80*/  LOP3.LUT P0, RZ, R3, 0x3, R162, 0x48, !PT ;  /* 0x0000000303ff7812 */ /* 0x000ff600078048a2 */
[----:B------:R-:W-:Y:S02]  /*9f90*/  @!UPT UIADD3 URZ, UPT, UPT, URZ, URZ, URZ ;  /* 0x000000fffffff290 */ /* 0x000fe4000fffe0ff */
[----:B------:R-:W-:Y:S05]  /*9fa0*/  @!P0 BRA `(.L_x_138) ;  /* 0x0000000000408947 */ /* 0x000fea0003800000 */
[----:B------:R-:W2:Y:S01]  /*9fb0*/  LDCU.64 UR8, c[0x4][0x70] ;  /* 0x01000e00ff0877ac */ /* 0x000ea20008000a00 */
[----:B------:R-:W-:Y:S01]  /*9fc0*/  MOV R3, 0x0 ;  /* 0x0000000000037802 */ /* 0x000fe20000000f00 */
[----:B------:R-:W-:Y:S02]  /*9fd0*/  HFMA2 R12, -RZ, RZ, 0, 5.9604644775390625e-08 ;  /* 0x00000001ff0c7431 */ /* 0x000fe400000001ff */
[----:B-1----:R-:W-:Y:S02]  /*9fe0*/  IMAD.MOV.U32 R8, RZ, RZ, 0x192 ;  /* 0x00000192ff087424 */ /* 0x002fe400078e00ff */
[----:B------:R-:W-:Y:S01]  /*9ff0*/  IMAD.MOV.U32 R13, RZ, RZ, RZ ;  /* 0x000000ffff0d7224 */ /* 0x000fe200078e00ff */
[----:B------:R-:W1:Y:S01]  /*a000*/  LDCU.64 UR6, c[0x4][0x78] ;  /* 0x01000f00ff0677ac */ /* 0x000e620008000a00 */
[----:B------:R-:W3:Y:S01]  /*a010*/  LDC.64 R2, c[0x4][R3] ;  /* 0x0100000003027b82 */ /* 0x000ee20000000a00 */
[----:B------:R-:W5:Y:S01]  /*a020*/  LDCU.64 UR4, c[0x4][0x10] ;  /* 0x01000200ff0477ac */ /* 0x000f620008000a00 */
[----:B--2---:R-:W-:Y:S01]  /*a030*/  MOV R5, UR9 ;  /* 0x0000000900057c02 */ /* 0x004fe20008000f00 */
[----:B------:R-:W-:Y:S01]  /*a040*/  IMAD.U32 R4, RZ, RZ, UR8 ;  /* 0x00000008ff047e24 */ /* 0x000fe2000f8e00ff */
[----:B-1----:R-:W-:Y:S01]  /*a050*/  MOV R7, UR7 ;  /* 0x0000000700077c02 */ /* 0x002fe20008000f00 */
[----:B------:R-:W-:Y:S01]  /*a060*/  IMAD.U32 R6, RZ, RZ, UR6 ;  /* 0x00000006ff067e24 */ /* 0x000fe2000f8e00ff */
[----:B-----5:R-:W-:Y:S01]  /*a070*/  MOV R11, UR5 ;  /* 0x00000005000b7c02 */ /* 0x020fe20008000f00 */
[----:B------:R-:W-:Y:S02]  /*a080*/  IMAD.U32 R10, RZ, RZ, UR4 ;  /* 0x00000004ff0a7e24 */ /* 0x000fe4000f8e00ff */
[----:B------:R-:W-:Y:S07]  /*a090*/  LEPC R20, `(.L_x_138) ;  /* 0x000000001014794e */ /* 0x000fee0000000000 */
[----:B---34-:R-:W-:Y:S05]  /*a0a0*/  CALL.ABS.NOINC R2 ;  /* 0x0000000002007343 */ /* 0x018fea0003c00000 */
.L_x_138:
[----:B------:R-:W-:Y:S01]  /*a0b0*/  ISETP.NE.AND P0, PT, R170, RZ, PT ;  /* 0x000000ffaa00720c */ /* 0x000fe20003f05270 */
[----:B------:R-:W-:Y:S05]  /*a0c0*/  WARPSYNC.ALL ;  /* 0x0000000000007948 */ /* 0x000fea0003800000 */
[----:B------:R-:W-:Y:S01]  /*a0d0*/  R2UR UR4, R80 ;  /* 0x00000000500472ca */ /* 0x000fe200000e0000 */
[--C-:B---3--:R-:W-:Y:S01]  /*a0e0*/  HADD2.F32 R82, -RZ, R88.reuse.H0_H0 ;  /* 0x20000058ff527230 */ /* 0x108fe20000004100 */
[----:B------:R-:W-:Y:S01]  /*a0f0*/  IADD3 R179, PT, PT, R179, 0xc0, RZ ;  /* 0x000000c0b3b37810 */ /* 0x000fe20007ffe0ff */
[----:B------:R-:W-:Y:S01]  /*a100*/  HADD2.F32 R84, -RZ, R88.H1_H1 ;  /* 0x30000058ff547230 */ /* 0x000fe20000004100 */
[----:B------:R-:W-:Y:S01]  /*a110*/  BSSY.RECONVERGENT B0, `(.L_x_139) ;  /* 0x00000fc000007945 */ /* 0x000fe20003800200 */
[--C-:B------:R-:W-:Y:S01]  /*a120*/  HADD2.F32 R83, -RZ, R89.reuse.H0_H0 ;  /* 0x20000059ff537230 */ /* 0x100fe20000004100 */
[----:B------:R-:W-:Y:S01]  /*a130*/  LOP3.LUT R179, R179, 0xfefffff8, RZ, 0xc0, !PT ;  /* 0xfefffff8b3b37812 */ /* 0x000fe200078ec0ff */
[----:B------:R-:W-:Y:S02]  /*a140*/  HADD2.F32 R86, -RZ, R89.H1_H1 ;  /* 0x30000059ff567230 */ /* 0x000fe40000004100 */
[--C-:B------:R-:W-:Y:S02]  /*a150*/  HADD2.F32 R85, -RZ, R90.reuse.H0_H0 ;  /* 0x2000005aff557230 */ /* 0x100fe40000004100 */
[----:B------:R-:W-:Y:S02]  /*a160*/  HADD2.F32 R88, -RZ, R90.H1_H1 ;  /* 0x3000005aff587230 */ /* 0x000fe40000004100 */
[----:B-1----:R-:W1:Y:S01]  /*a170*/  LDTM.x64 R4, tmem[UR4+0xc0] ;  /* 0x0000c004000479ee */ /* 0x002e620008340000 */
[----:B------:R-:W-:Y:S01]  /*a180*/  NOP ;  /* 0x0000000000007918 */ /* 0x000fe20000000000 */
[----:B-1----:R1:W-:Y:S01]  /*a190*/  SYNCS.ARRIVE.TRANS64.RED.A1T0 RZ, [R179+URZ], RZ ;  /* 0x000000ffb3ff79a7 */ /* 0x0023e200081004ff */
[--C-:B------:R-:W-:Y:S02]  /*a1a0*/  HADD2.F32 R87, -RZ, R91.reuse.H0_H0 ;  /* 0x2000005bff577230 */ /* 0x100fe40000004100 */
[----:B------:R-:W-:Y:S02]  /*a1b0*/  HADD2.F32 R90, -RZ, R91.H1_H1 ;  /* 0x3000005bff5a7230 */ /* 0x000fe40000004100 */
[--C-:B----4-:R-:W-:Y:S02]  /*a1c0*/  HADD2.F32 R89, -RZ, R96.reuse.H0_H0 ;  /* 0x20000060ff597230 */ /* 0x110fe40000004100 */
[----:B------:R-:W-:Y:S02]  /*a1d0*/  HADD2.F32 R91, -RZ, R96.H1_H1 ;  /* 0x30000060ff5b7230 */ /* 0x000fe40000004100 */
[--C-:B------:R-:W-:Y:S02]  /*a1e0*/  HADD2.F32 R92, -RZ, R97.reuse.H0_H0 ;  /* 0x20000061ff5c7230 */ /* 0x100fe40000004100 */
[----:B------:R-:W-:Y:S02]  /*a1f0*/  HADD2.F32 R94, -RZ, R97.H1_H1 ;  /* 0x30000061ff5e7230 */ /* 0x000fe40000004100 */
[--C-:B------:R-:W-:Y:S02]  /*a200*/  HADD2.F32 R93, -RZ, R98.reuse.H0_H0 ;  /* 0x20000062ff5d7230 */ /* 0x100fe40000004100 */
[----:B------:R-:W-:Y:S02]  /*a210*/  HADD2.F32 R96, -RZ, R98.H1_H1 ;  /* 0x30000062ff607230 */ /* 0x000fe40000004100 */
[--C-:B------:R-:W-:Y:S02]  /*a220*/  HADD2.F32 R95, -RZ, R99.reuse.H0_H0 ;  /* 0x20000063ff5f7230 */ /* 0x100fe40000004100 */
[----:B------:R-:W-:Y:S02]  /*a230*/  HADD2.F32 R98, -RZ, R99.H1_H1 ;  /* 0x30000063ff627230 */ /* 0x000fe40000004100 */
[--C-:B------:R-:W-:Y:S02]  /*a240*/  HADD2.F32 R97, -RZ, R104.reuse.H0_H0 ;  /* 0x20000068ff617230 */ /* 0x100fe40000004100 */
[C---:B------:R-:W-:Y:S01]  /*a250*/  FMUL R4, R78.reuse, R4 ;  /* 0x000000044e047220 */ /* 0x040fe20000400000 */
[C---:B------:R-:W-:Y:S01]  /*a260*/  FMUL R5, R78.reuse, R5 ;  /* 0x000000054e057220 */ /* 0x040fe20000400000 */
[C---:B------:R-:W-:Y:S01]  /*a270*/  FMUL R6, R78.reuse, R6 ;  /* 0x000000064e067220 */ /* 0x040fe20000400000 */
[C---:B------:R-:W-:Y:S01]  /*a280*/  FMUL R7, R78.reuse, R7 ;  /* 0x000000074e077220 */ /* 0x040fe20000400000 */
[C---:B------:R-:W-:Y:S01]  /*a290*/  FFMA R4, R81.reuse, R82, R4 ;  /* 0x0000005251047223 */ /* 0x040fe20000000004 */
[C---:B------:R-:W-:Y:S01]  /*a2a0*/  FFMA R5, R81.reuse, R84, R5 ;  /* 0x0000005451057223 */ /* 0x040fe20000000005 */
[C---:B------:R-:W-:Y:S01]  /*a2b0*/  FFMA R6, R81.reuse, R83, R6 ;  /* 0x0000005351067223 */ /* 0x040fe20000000006 */
[----:B------:R-:W-:Y:S01]  /*a2c0*/  FFMA R7, R81, R86, R7 ;  /* 0x0000005651077223 */ /* 0x000fe20000000007 */
[C---:B------:R-:W-:Y:S01]  /*a2d0*/  FMUL R8, R78.reuse, R8 ;  /* 0x000000084e087220 */ /* 0x040fe20000400000 */
[C---:B------:R-:W-:Y:S01]  /*a2e0*/  FMUL R9, R78.reuse, R9 ;  /* 0x000000094e097220 */ /* 0x040fe20000400000 */
[----:B------:R-:W-:Y:S01]  /*a2f0*/  F2FP.F16.F32.PACK_AB R4, R5, R4 ;  /* 0x000000040504723e */ /* 0x000fe200000000ff */
[C---:B------:R-:W-:Y:S01]  /*a300*/  FMUL R10, R78.reuse, R10 ;  /* 0x0000000a4e0a7220 */ /* 0x040fe20000400000 */
[----:B------:R-:W-:Y:S01]  /*a310*/  F2FP.F16.F32.PACK_AB R5, R7, R6 ;  /* 0x000000060705723e */ /* 0x000fe200000000ff */
[C---:B------:R-:W-:Y:S01]  /*a320*/  FFMA R8, R81.reuse, R85, R8 ;  /* 0x0000005551087223 */ /* 0x040fe20000000008 */
[C---:B------:R-:W-:Y:S01]  /*a330*/  FFMA R9, R81.reuse, R88, R9 ;  /* 0x0000005851097223 */ /* 0x040fe20000000009 */
[----:B------:R-:W-:Y:S01]  /*a340*/  FFMA R10, R81, R87, R10 ;  /* 0x00000057510a7223 */ /* 0x000fe2000000000a */
[C---:B------:R-:W-:Y:S01]  /*a350*/  FMUL R11, R78.reuse, R11 ;  /* 0x0000000b4e0b7220 */ /* 0x040fe20000400000 */
[C---:B------:R-:W-:Y:S01]  /*a360*/  FMUL R0, R78.reuse, R12 ;  /* 0x0000000c4e007220 */ /* 0x040fe20000400000 */
[C---:B------:R-:W-:Y:S01]  /*a370*/  FMUL R2, R78.reuse, R13 ;  /* 0x0000000d4e027220 */ /* 0x040fe20000400000 */
[----:B------:R-:W-:Y:S01]  /*a380*/  F2FP.F16.F32.PACK_AB R6, R9, R8 ;  /* 0x000000080906723e */ /* 0x000fe200000000ff */
[C---:B------:R-:W-:Y:S01]  /*a390*/  FFMA R11, R81.reuse, R90, R11 ;  /* 0x0000005a510b7223 */ /* 0x040fe2000000000b */
[C---:B------:R-:W-:Y:S01]  /*a3a0*/  FFMA R0, R81.reuse, R89, R0 ;  /* 0x0000005951007223 */ /* 0x040fe20000000000 */
[----:B------:R-:W-:Y:S01]  /*a3b0*/  FFMA R2, R81, R91, R2 ;  /* 0x0000005b51027223 */ /* 0x000fe20000000002 */
[C---:B------:R-:W-:Y:S01]  /*a3c0*/  FMUL R3, R78.reuse, R14 ;  /* 0x0000000e4e037220 */ /* 0x040fe20000400000 */
[C---:B------:R-:W-:Y:S01]  /*a3d0*/  FMUL R15, R78.reuse, R15 ;  /* 0x0000000f4e0f7220 */ /* 0x040fe20000400000 */
[----:B------:R-:W-:Y:S01]  /*a3e0*/  F2FP.F16.F32.PACK_AB R7, R11, R10 ;  /* 0x0000000a0b07723e */ /* 0x000fe200000000ff */
[----:B------:R-:W-:Y:S01]  /*a3f0*/  FMUL R12, R78, R16 ;  /* 0x000000104e0c7220 */ /* 0x000fe20000400000 */
[----:B------:R-:W-:Y:S01]  /*a400*/  F2FP.F16.F32.PACK_AB R8, R2, R0 ;  /* 0x000000000208723e */ /* 0x000fe200000000ff */
[C---:B------:R-:W-:Y:S01]  /*a410*/  FFMA R3, R81.reuse, R92, R3 ;  /* 0x0000005c51037223 */ /* 0x040fe20000000003 */
[C---:B------:R-:W-:Y:S01]  /*a420*/  FFMA R15, R81.reuse, R94, R15 ;  /* 0x0000005e510f7223 */ /* 0x040fe2000000000f */
[----:B------:R1:W-:Y:S01]  /*a430*/  STS.128 [R178+UR48+0xc400], R4 ;  /* 0x00c40004b2007988 */ /* 0x0003e20008000c30 */
[----:B------:R-:W-:Y:S01]  /*a440*/  FFMA R12, R81, R93, R12 ;  /* 0x0000005d510c7223 */ /* 0x000fe2000000000c */
[C---:B------:R-:W-:Y:S01]  /*a450*/  FMUL R13, R78.reuse, R17 ;  /* 0x000000114e0d7220 */ /* 0x040fe20000400000 */
[C---:B------:R-:W-:Y:S01]  /*a460*/  FMUL R14, R78.reuse, R18 ;  /* 0x000000124e0e7220 */ /* 0x040fe20000400000 */
[----:B------:R-:W-:Y:S01]  /*a470*/  F2FP.F16.F32.PACK_AB R9, R15, R3 ;  /* 0x000000030f09723e */ /* 0x000fe200000000ff */
[C---:B------:R-:W-:Y:S01]  /*a480*/  FMUL R19, R78.reuse, R19 ;  /* 0x000000134e137220 */ /* 0x040fe20000400000 */
[C---:B------:R-:W-:Y:S01]  /*a490*/  FFMA R13, R81.reuse, R96, R13 ;  /* 0x00000060510d7223 */ /* 0x040fe2000000000d */
[C---:B------:R-:W-:Y:S01]  /*a4a0*/  FFMA R14, R81.reuse, R95, R14 ;  /* 0x0000005f510e7223 */ /* 0x040fe2000000000e */
[----:B------:R-:W-:Y:S02]  /*a4b0*/  HADD2.F32 R100, -RZ, R104.H1_H1 ;  /* 0x30000068ff647230 */ /* 0x000fe40000004100 */
[----:B------:R-:W-:Y:S01]  /*a4c0*/  FFMA R19, R81, R98, R19 ;  /* 0x0000006251137223 */ /* 0x000fe20000000013 */
[C---:B------:R-:W-:Y:S01]  /*a4d0*/  FMUL R16, R78.reuse, R20 ;  /* 0x000000144e107220 */ /* 0x040fe20000400000 */
[----:B------:R-:W-:Y:S01]  /*a4e0*/  F2FP.F16.F32.PACK_AB R10, R13, R12 ;  /* 0x0000000c0d0a723e */ /* 0x000fe200000000ff */
[--C-:B------:R-:W-:Y:S02]  /*a4f0*/  HADD2.F32 R99, -RZ, R105.reuse.H0_H0 ;  /* 0x20000069ff637230 */ /* 0x100fe40000004100 */
[C---:B------:R-:W-:Y:S01]  /*a500*/  FMUL R17, R78.reuse, R21 ;  /* 0x000000154e117220 */ /* 0x040fe20000400000 */
[----:B------:R-:W-:Y:S01]  /*a510*/  F2FP.F16.F32.PACK_AB R11, R19, R14 ;  /* 0x0000000e130b723e */ /* 0x000fe200000000ff */
[C---:B------:R-:W-:Y:S01]  /*a520*/  FFMA R16, R81.reuse, R97, R16 ;  /* 0x0000006151107223 */ /* 0x040fe20000000010 */
[----:B------:R-:W-:Y:S02]  /*a530*/  HADD2.F32 R102, -RZ, R105.H1_H1 ;  /* 0x30000069ff667230 */ /* 0x000fe40000004100 */
[----:B------:R-:W-:Y:S01]  /*a540*/  FFMA R17, R81, R100, R17 ;  /* 0x0000006451117223 */ /* 0x000fe20000000011 */
[C---:B------:R-:W-:Y:S01]  /*a550*/  FMUL R18, R78.reuse, R22 ;  /* 0x000000164e127220 */ /* 0x040fe20000400000 */
[----:B------:R1:W-:Y:S01]  /*a560*/  STS.128 [R180+0xc400], R8 ;  /* 0x00c40008b4007388 */ /* 0x0003e20000000c00 */
[--C-:B------:R-:W-:Y:S02]  /*a570*/  HADD2.F32 R101, -RZ, R106.reuse.H0_H0 ;  /* 0x2000006aff657230 */ /* 0x100fe40000004100 */
[C---:B------:R-:W-:Y:S01]  /*a580*/  FMUL R23, R78.reuse, R23 ;  /* 0x000000174e177220 */ /* 0x040fe20000400000 */
[----:B------:R-:W-:Y:S01]  /*a590*/  F2FP.F16.F32.PACK_AB R16, R17, R16 ;  /* 0x000000101110723e */ /* 0x000fe200000000ff */
[C---:B------:R-:W-:Y:S01]  /*a5a0*/  FFMA R18, R81.reuse, R99, R18 ;  /* 0x0000006351127223 */ /* 0x040fe20000000012 */
[----:B------:R-:W-:Y:S02]  /*a5b0*/  HADD2.F32 R104, -RZ, R106.H1_H1 ;  /* 0x3000006aff687230 */ /* 0x000fe40000004100 */
[----:B------:R-:W-:Y:S01]  /*a5c0*/  FFMA R23, R81, R102, R23 ;  /* 0x0000006651177223 */ /* 0x000fe20000000017 */
[C---:B------:R-:W-:Y:S01]  /*a5d0*/  FMUL R20, R78.reuse, R24 ;  /* 0x000000184e147220 */ /* 0x040fe20000400000 */
[--C-:B------:R-:W-:Y:S02]  /*a5e0*/  HADD2.F32 R103, -RZ, R107.reuse.H0_H0 ;  /* 0x2000006bff677230 */ /* 0x100fe40000004100 */
[C---:B------:R-:W-:Y:S01]  /*a5f0*/  FMUL R21, R78.reuse, R25 ;  /* 0x000000194e157220 */ /* 0x040fe20000400000 */
[----:B------:R-:W-:Y:S01]  /*a600*/  HADD2.F32 R106, -RZ, R107.H1_H1 ;  /* 0x3000006bff6a7230 */ /* 0x000fe20000004100 */
[----:B------:R-:W-:Y:S01]  /*a610*/  F2FP.F16.F32.PACK_AB R17, R23, R18 ;  /* 0x000000121711723e */ /* 0x000fe200000000ff */
[C---:B------:R-:W-:Y:S01]  /*a620*/  FFMA R20, R81.reuse, R101, R20 ;  /* 0x0000006551147223 */ /* 0x040fe20000000014 */
        /* <DEDUP_REMOVED lines=16> */
[--C-:B------:R-:W-:Y:S01]  /*a730*/  HADD2.F32 R109, -RZ, R114.reuse.H0_H0 ;  /* 0x20000072ff6d7230 */ /* 0x100fe20000004100 */
[----:B------:R1:W-:Y:S01]  /*a740*/  STS.128 [R177+0xc400], R16 ;  /* 0x00c40010b1007388 */ /* 0x0003e20000000c00 */
        /* <DEDUP_REMOVED lines=69> */
[C---:B------:R-:W-:Y:S01]  /*aba0*/  FFMA R45, R81.reuse, R128, R45 ;  /* 0x00000080512d7223 */ /* 0x040fe2000000002d */
[C---:B------:R-:W-:Y:S01]  /*abb0*/  FMUL R46, R78.reuse, R50 ;  /* 0x000000324e2e7220 */ /* 0x040fe20000400000 */
[--C-:B------:R-:W-:Y:S02]  /*abc0*/  HADD2.F32 R129, -RZ, R136.reuse.H0_H0 ;  /* 0x20000088ff817230 */ /* 0x100fe40000004100 */
[C---:B------:R-:W-:Y:S01]  /*abd0*/  FMUL R51, R78.reuse, R51 ;  /* 0x000000334e337220 */ /* 0x040fe20000400000 */
[----:B------:R-:W-:Y:S02]  /*abe0*/  HADD2.F32 R132, -RZ, R136.H1_H1 ;  /* 0x30000088ff847230 */ /* 0x000fe40000004100 */
[C---:B------:R-:W-:Y:S01]  /*abf0*/  FMUL R48, R78.reuse, R52 ;  /* 0x000000344e307220 */ /* 0x040fe20000400000 */
[--C-:B------:R-:W-:Y:S02]  /*ac00*/  HADD2.F32 R131, -RZ, R137.reuse.H0_H0 ;  /* 0x20000089ff837230 */ /* 0x100fe40000004100 */
[C---:B------:R-:W-:Y:S01]  /*ac10*/  FMUL R49, R78.reuse, R53 ;  /* 0x000000354e317220 */ /* 0x040fe20000400000 */
[C---:B------:R-:W-:Y:S01]  /*ac20*/  FFMA R46, R81.reuse, R127, R46 ;  /* 0x0000007f512e7223 */ /* 0x040fe2000000002e */
[----:B------:R-:W-:Y:S02]  /*ac30*/  HADD2.F32 R134, -RZ, R137.H1_H1 ;  /* 0x30000089ff867230 */ /* 0x000fe40000004100 */
[C---:B------:R-:W-:Y:S01]  /*ac40*/  FMUL R50, R78.reuse, R54 ;  /* 0x000000364e327220 */ /* 0x040fe20000400000 */
[C---:B------:R-:W-:Y:S01]  /*ac50*/  FFMA R51, R81.reuse, R130, R51 ;  /* 0x0000008251337223 */ /* 0x040fe20000000033 */
        /* <DEDUP_REMOVED lines=11> */
[----:B------:R-:W-:Y:S01]  /*ad10*/  FFMA R55, R81, R134, R55 ;  /* 0x0000008651377223 */ /* 0x000fe20000000037 */
[--C-:B------:R-:W-:Y:S02]  /*ad20*/  HADD2.F32 R137, -RZ, R144.reuse.H0_H0 ;  /* 0x20000090ff897230 */ /* 0x100fe40000004100 */
[C---:B------:R-:W-:Y:S01]  /*ad30*/  FMUL R59, R78.reuse, R59 ;  /* 0x0000003b4e3b7220 */ /* 0x040fe20000400000 */
[----:B------:R-:W-:Y:S01]  /*ad40*/  F2FP.F16.F32.PACK_AB R42, R45, R44 ;  /* 0x0000002c2d2a723e */ /* 0x000fe200000000ff */
[----:B------:R-:W-:Y:S01]  /*ad50*/  FFMA R52, R81, R133, R52 ;  /* 0x0000008551347223 */ /* 0x000fe20000000034 */
[----:B------:R-:W-:Y:S01]  /*ad60*/  F2FP.F16.F32.PACK_AB R43, R51, R46 ;  /* 0x0000002e332b723e */ /* 0x000fe200000000ff */
[----:B------:R-:W-:Y:S02]  /*ad70*/  HADD2.F32 R140, -RZ, R144.H1_H1 ;  /* 0x30000090ff8c7230 */ /* 0x000fe40000004100 */
[C---:B------:R-:W-:Y:S01]  /*ad80*/  FMUL R56, R78.reuse, R60 ;  /* 0x0000003c4e387220 */ /* 0x040fe20000400000 */
[C---:B------:R-:W-:Y:S01]  /*ad90*/  FFMA R53, R81.reuse, R136, R53 ;  /* 0x0000008851357223 */ /* 0x040fe20000000035 */
[--C-:B------:R-:W-:Y:S01]  /*ada0*/  HADD2.F32 R139, -RZ, R145.reuse.H0_H0 ;  /* 0x20000091ff8b7230 */ /* 0x100fe20000004100 */
[----:B------:R1:W-:Y:S01]  /*adb0*/  STS.128 [R183+0xc400], R40 ;  /* 0x00c40028b7007388 */ /* 0x0003e20000000c00 */
        /* <DEDUP_REMOVED lines=15> */
[----:B------:R-:W-:Y:S02]  /*aeb0*/  HADD2.F32 R146, -RZ, R147.H1_H1 ;  /* 0x30000093ff927230 */ /* 0x000fe40000004100 */
[C---:B------:R-:W-:Y:S01]  /*aec0*/  FMUL R62, R78.reuse, R66 ;  /* 0x000000424e3e7220 */ /* 0x040fe20000400000 */
[----:B------:R-:W-:Y:S01]  /*aed0*/  F2FP.F16.F32.PACK_AB R49, R55, R50 ;  /* 0x000000323731723e */ /* 0x000fe200000000ff */
        /* <DEDUP_REMOVED lines=31> */
.L_x_140:
[----:B------:R-:W-:Y:S05]  /*b0d0*/  BSYNC.RECONVERGENT B0 ;  /* 0x0000000000007941 */ /* 0x000fea0003800200 */
.L_x_139:
[----:B------:R-:W-:Y:S01]  /*b0e0*/  BAR.SYNC.DEFER_BLOCKING 0x1, 0x80 ;  /* 0x0042000000007b1d */ /* 0x000fe20000010000 */
[----:B------:R-:W-:Y:S01]  /*b0f0*/  UISETP.NE.AND UP0, UPT, UR49, -0x4, UPT ;  /* 0xfffffffc3100788c */ /* 0x000fe2000bf05270 */
[----:B------:R-:W-:Y:S08]  /*b100*/  IADD3 R76, PT, PT, R76, 0x1, RZ ;  /* 0x000000014c4c7810 */ /* 0x000ff00007ffe0ff */
[----:B------:R-:W-:Y:S05]  /*b110*/  BRA.U !UP0, `(.L_x_141) ;  /* 0x0000000108287547 */ /* 0x000fea000b800000 */
[----:B------:R-:W-:Y:S01]  /*b120*/  ISETP.NE.AND P0, PT, R176, RZ, PT ;  /* 0x000000ffb000720c */ /* 0x000fe20003f05270 */
[----:B------:R-:W-:Y:S01]  /*b130*/  IMAD.U32 R3, RZ, RZ, UR51 ;  /* 0x00000033ff037e24 */ /* 0x000fe2000f8e00ff */
[----:B------:R-:W-:Y:S01]  /*b140*/  UIADD3 UR51, UPT, UPT, UR51, 0x1, URZ ;  /* 0x0000000133337890 */ /* 0x000fe2000fffe0ff */
[----:B------:R-:W-:Y:S03]  /*b150*/  IMAD.U32 R0, RZ, RZ, UR37 ;  /* 0x00000025ff007e24 */ /* 0x000fe6000f8e00ff */
[----:B------:R-:W-:Y:S04]  /*b160*/  UISETP.NE.AND UP0, UPT, UR51, 0x4, UPT ;  /* 0x000000043300788c */ /* 0x000fe8000bf05270 */
[----:B------:R-:W-:Y:S03]  /*b170*/  USEL UR51, UR51, URZ, UP0 ;  /* 0x000000ff33337287 */ /* 0x000fe60008000000 */
[----:B------:R-:W-:Y:S05]  /*b180*/  @P0 LEA R3, R3, UR48, 0x3 ;  /* 0x0000003003030c11 */ /* 0x000fea000f8e18ff */
[----:B------:R-:W-:Y:S05]  /*b190*/  @P0 VIADD R3, R3, 0x60 ;  /* 0x0000006003030836 */ /* 0x000fea0000000000 */
[----:B------:R-:W-:Y:S04]  /*b1a0*/  @P0 PRMT R0, R0, 0x654, R3 ;  /* 0x0000065400000816 */ /* 0x000fe80000000003 */
[----:B------:R2:W-:Y:S03]  /*b1b0*/  @P0 SYNCS.ARRIVE.TRANS64.RED.A1T0 RZ, [R0+URZ], RZ ;  /* 0x000000ff00ff09a7 */ /* 0x0005e600081004ff */
.L_x_141:
[----:B------:R-:W-:Y:S01]  /*b1c0*/  ISETP.NE.AND P2, PT, R171, RZ, PT ;  /* 0x000000ffab00720c */ /* 0x000fe20003f45270 */
[----:B------:R-:W-:Y:S01]  /*b1d0*/  UIADD3 UR49, UPT, UPT, UR49, 0x4, URZ ;  /* 0x0000000431317890 */ /* 0x000fe2000fffe0ff */
[----:B------:R-:W-:Y:S01]  /*b1e0*/  ISETP.NE.AND P0, PT, R173, 0x2, PT ;  /* 0x00000002ad00780c */ /* 0x000fe20003f05270 */
[----:B------:R-:W-:Y:S01]  /*b1f0*/  IMAD.IADD R20, R75, 0x1, R154 ;  /* 0x000000014b147824 */ /* 0x000fe200078e029a */
[----:B------:R-:W-:Y:S01]  /*b200*/  ISETP.NE.AND P1, PT, R76, 0x2, PT ;  /* 0x000000024c00780c */ /* 0x000fe20003f25270 */
[----:B------:R-:W-:Y:S01]  /*b210*/  IMAD.IADD R21, R77, 0x1, R156 ;  /* 0x000000014d157824 */ /* 0x000fe200078e029c */
[----:B--2---:R-:W-:Y:S02]  /*b220*/  SEL R0, RZ, 0x1, P0 ;  /* 0x00000001ff007807 */ /* 0x004fe40000000000 */
[----:B------:R-:W-:Y:S02]  /*b230*/  SEL R3, RZ, 0x1, P1 ;  /* 0x00000001ff037807 */ /* 0x000fe40000800000 */
[----:B------:R-:W-:Y:S02]  /*b240*/  LOP3.LUT R165, R165, R0, RZ, 0x3c, !PT ;  /* 0x00000000a5a57212 */ /* 0x000fe400078e3cff */
[----:B------:R-:W-:Y:S02]  /*b250*/  LOP3.LUT R166, R166, R3, RZ, 0x3c, !PT ;  /* 0x00000003a6a67212 */ /* 0x000fe400078e3cff */
[----:B------:R-:W-:Y:S02]  /*b260*/  @P2 R2UR UR36, R164 ;  /* 0x00000000a42422ca */ /* 0x000fe400000e0000 */
[----:B------:R-:W-:Y:S02]  /*b270*/  SEL R173, R173, RZ, P0 ;  /* 0x000000ffadad7207 */ /* 0x000fe40000000000 */
[----:B------:R-:W-:Y:S01]  /*b280*/  SEL R76, R76, RZ, P1 ;  /* 0x000000ff4c4c7207 */ /* 0x000fe20000800000 */
[----:B------:R-:W-:Y:S10]  /*b290*/  @P2 BRA `(.L_x_142) ;  /* 0xffffffa000102947 */ /* 0x000ff4000383ffff */
[----:B------:R-:W-:-:S09]  /*b2a0*/  UISETP.NE.AND UP0, UPT, UR50, URZ, UPT ;  /* 0x000000ff3200728c */ /* 0x000fd2000bf05270 */
[----:B------:R-:W-:Y:S05]  /*b2b0*/  BRA.U !UP0, `(.L_x_143) ;  /* 0x0000000108487547 */ /* 0x000fea000b800000 */
[----:B------:R-:W2:Y:S02]  /*b2c0*/  LDCU.64 UR4, c[0x0][0x890] ;  /* 0x00011200ff0477ac */ /* 0x000ea40008000a00 */
[----:B--2---:R-:W-:-:S04]  /*b2d0*/  UISETP.NE.U32.AND UP0, UPT, UR4, URZ, UPT ;  /* 0x000000ff0400728c */ /* 0x004fc8000bf05070 */
[----:B------:R-:W-:-:S09]  /*b2e0*/  UISETP.NE.AND.EX UP0, UPT, UR5, URZ, UPT, UP0 ;  /* 0x000000ff0500728c */ /* 0x000fd2000bf05300 */
[----:B------:R-:W-:Y:S05]  /*b2f0*/  BRA.U UP0, `(.L_x_144) ;  /* 0x00000001000c7547 */ /* 0x000fea000b800000 */
[----:B------:R-:W-:-:S13]  /*b300*/  FSETP.NEU.AND P0, PT, R81, RZ, PT ;  /* 0x000000ff5100720b */ /* 0x000fda0003f0d000 */
[----:B------:R-:W-:Y:S05]  /*b310*/  @!P0 EXIT ;  /* 0x000000000000894d */ /* 0x000fea0003800000 */
[----:B------:R-:W-:Y:S05]  /*b320*/  BRA `(.L_x_143) ;  /* 0x00000000002c7947 */ /* 0x000fea0003800000 */
.L_x_144:
[----:B------:R-:W-:Y:S01]  /*b330*/  ISETP.NE.AND P0, PT, R172, RZ, PT ;  /* 0x000000ffac00720c */ /* 0x000fe20003f05270 */
[----:B------:R-:W-:-:S12]  /*b340*/  BSSY.RECONVERGENT B0, `(.L_x_143) ;  /* 0x0000009000007945 */ /* 0x000fd80003800200 */
[----:B------:R-:W-:Y:S05]  /*b350*/  @P0 BRA `(.L_x_145) ;  /* 0x0000000000140947 */ /* 0x000fea0003800000 */
[----:B------:R-:W2:Y:S02]  /*b360*/  LDCU.64 UR4, c[0x0][0x888] ;  /* 0x00011100ff0477ac */ /* 0x000ea40008000a00 */
[----:B--2---:R-:W-:-:S04]  /*b370*/  ISETP.NE.U32.AND P0, PT, RZ, UR4, PT ;  /* 0x00000004ff007c0c */ /* 0x004fc8000bf05070 */
[----:B------:R-:W-:-:S13]  /*b380*/  ISETP.NE.AND.EX P0, PT, RZ, UR5, PT, P0 ;  /* 0x00000005ff007c0c */ /* 0x000fda000bf05300 */
[----:B------:R-:W-:Y:S05]  /*b390*/  @!P0 EXIT ;  /* 0x000000000000894d */ /* 0x000fea0003800000 */
[----:B------:R-:W-:Y:S05]  /*b3a0*/  BRA `(.L_x_146) ;  /* 0x0000000000087947 */ /* 0x000fea0003800000 */
.L_x_145:
[----:B------:R-:W-:-:S13]  /*b3b0*/  FSETP.NEU.AND P0, PT, R81, RZ, PT ;  /* 0x000000ff5100720b */ /* 0x000fda0003f0d000 */
[----:B------:R-:W-:Y:S05]  /*b3c0*/  @!P0 EXIT ;  /* 0x000000000000894d */ /* 0x000fea0003800000 */
.L_x_146:
[----:B------:R-:W-:Y:S05]  /*b3d0*/  BSYNC.RECONVERGENT B0 ;  /* 0x0000000000007941 */ /* 0x000fea0003800200 */
.L_x_143:
[----:B------:R-:W-:Y:S01]  /*b3e0*/  ULEA UR4, UR51, UR48, 0x3 ;  /* 0x0000003033047291 */ /* 0x000fe2000f8e18ff */
[----:B------:R-:W-:-:S04]  /*b3f0*/  DEPBAR.LE SB0, 0x0 ;  /* 0x000080000000791a */ /* 0x000fc80000000000 */
[----:B------:R-:W-:-:S04]  /*b400*/  UIADD3 UR4, UPT, UPT, UR4, 0x60, URZ ;  /* 0x0000006004047890 */ /* 0x000fc8000fffe0ff */
[----:B------:R-:W-:-:S09]  /*b410*/  UPRMT UR4, UR37, 0x654, UR4 ;  /* 0x0000065425047896 */ /* 0x000fd20008000004 */
[----:B------:R-:W-:Y:S01]  /*b420*/  SYNCS.ARRIVE.TRANS64.RED.A1T0 RZ, [UR4], RZ ;  /* 0x000000ffffff79a7 */ /* 0x000fe20008100404 */
[----:B------:R-:W-:Y:S05]  /*b430*/  EXIT ;  /* 0x000000000000794d */ /* 0x000fea0003800000 */
.L_x_24:
[----:B--2---:R2:W4:Y:S02]  /*b440*/  SYNCS.PHASECHK.TRANS64.TRYWAIT P0, [R3+URZ+0xe0], R2 ;  /* 0x0000e002030075a7 */ /* 0x00452400080011ff */
[----:B----4-:R-:W-:Y:S05]  /*b450*/  @!P0 NANOSLEEP.SYNCS 0x989680 ;  /* 0x009896800000895d */ /* 0x010fea0003900000 */
[----:B------:R-:W4:Y:S02]  /*b460*/  @!P0 SYNCS.PHASECHK.TRANS64 P0, [R3+URZ+0xe0], R2 ;  /* 0x0000e002030085a7 */ /* 0x000f2400080010ff */
[----:B----4-:R-:W-:Y:S05]  /*b470*/  @!P0 BRA `(.L_x_24) ;  /* 0xfffffffc00f08947 */ /* 0x010fea000383ffff */
[----:B------:R-:W-:Y:S05]  /*b480*/  BRA `(.L_x_147) ;  /* 0xffffff6000d07947 */ /* 0x000fea000383ffff */
.L_x_27:
[----:B-1----:R-:W-:-:S07]  /*b490*/  MOV R2, UR33 ;  /* 0x0000002100027c02 */ /* 0x002fce0008000f00 */
.L_x_148:
[----:B-1----:R1:W2:Y:S02]  /*b4a0*/  SYNCS.PHASECHK.TRANS64.TRYWAIT P0, [R2+URZ+0x20], R5 ;  /* 0x00002005020075a7 */ /* 0x0022a400080011ff */
[----:B--2---:R-:W-:Y:S05]  /*b4b0*/  @!P0 NANOSLEEP.SYNCS 0x989680 ;  /* 0x009896800000895d */ /* 0x004fea0003900000 */
[----:B------:R-:W2:Y:S02]  /*b4c0*/  @!P0 SYNCS.PHASECHK.TRANS64 P0, [R2+URZ+0x20], R5 ;  /* 0x00002005020085a7 */ /* 0x000ea400080010ff */
[----:B--2---:R-:W-:Y:S05]  /*b4d0*/  @!P0 BRA `(.L_x_148) ;  /* 0xfffffffc00f08947 */ /* 0x004fea000383ffff */
[----:B------:R-:W-:Y:S05]  /*b4e0*/  BRA `(.L_x_26) ;  /* 0xffffff6400347947 */ /* 0x000fea000383ffff */
.L_x_34:
[----:B-1----:R-:W-:-:S07]  /*b4f0*/  MOV R2, UR17 ;  /* 0x0000001100027c02 */ /* 0x002fce0008000f00 */
.L_x_149:
[----:B-1----:R1:W2:Y:S02]  /*b500*/  SYNCS.PHASECHK.TRANS64.TRYWAIT P0, [R2+URZ+0x20], R5 ;  /* 0x00002005020075a7 */ /* 0x0022a400080011ff */
[----:B--2---:R-:W-:Y:S05]  /*b510*/  @!P0 NANOSLEEP.SYNCS 0x989680 ;  /* 0x009896800000895d */ /* 0x004fea0003900000 */
[----:B------:R-:W2:Y:S02]  /*b520*/  @!P0 SYNCS.PHASECHK.TRANS64 P0, [R2+URZ+0x20], R5 ;  /* 0x00002005020085a7 */ /* 0x000ea400080010ff */
[----:B--2---:R-:W-:Y:S05]  /*b530*/  @!P0 BRA `(.L_x_149) ;  /* 0xfffffffc00f08947 */ /* 0x004fea000383ffff */
[----:B------:R-:W-:Y:S05]  /*b540*/  BRA `(.L_x_33) ;  /* 0xffffff6400ec7947 */ /* 0x000fea000383ffff */
.L_x_39:
[----:B-1----:R1:W2:Y:S02]  /*b550*/  SYNCS.PHASECHK.TRANS64.TRYWAIT P0, [R2+URZ+0x90], R3 ;  /* 0x00009003020075a7 */ /* 0x0022a400080011ff */
[----:B--2---:R-:W-:Y:S05]  /*b560*/  @!P0 NANOSLEEP.SYNCS 0x989680 ;  /* 0x009896800000895d */ /* 0x004fea0003900000 */
[----:B------:R-:W2:Y:S02]  /*b570*/  @!P0 SYNCS.PHASECHK.TRANS64 P0, [R2+URZ+0x90], R3 ;  /* 0x00009003020085a7 */ /* 0x000ea400080010ff */
[----:B--2---:R-:W-:Y:S05]  /*b580*/  @!P0 BRA `(.L_x_39) ;  /* 0xfffffffc00f08947 */ /* 0x004fea000383ffff */
[----:B------:R-:W-:Y:S05]  /*b590*/  BRA `(.L_x_150) ;  /* 0xffffff68008c7947 */ /* 0x000fea000383ffff */
.L_x_43:
[----:B---3--:R-:W-:-:S07]  /*b5a0*/  MOV R0, UR4 ;  /* 0x0000000400007c02 */ /* 0x008fce0008000f00 */
.L_x_151:
[----:B-1----:R1:W2:Y:S02]  /*b5b0*/  SYNCS.PHASECHK.TRANS64.TRYWAIT P0, [R0+URZ], R3 ;  /* 0x00000003000075a7 */ /* 0x0022a400080011ff */
[----:B--2---:R-:W-:Y:S05]  /*b5c0*/  @!P0 NANOSLEEP.SYNCS 0x989680 ;  /* 0x009896800000895d */ /* 0x004fea0003900000 */
[----:B------:R-:W2:Y:S02]  /*b5d0*/  @!P0 SYNCS.PHASECHK.TRANS64 P0, [R0+URZ], R3 ;  /* 0x00000003000085a7 */ /* 0x000ea400080010ff */
[----:B--2---:R-:W-:Y:S05]  /*b5e0*/  @!P0 BRA `(.L_x_151) ;  /* 0xfffffffc00f08947 */ /* 0x004fea000383ffff */
[----:B------:R-:W-:Y:S05]  /*b5f0*/  BRA `(.L_x_152) ;  /* 0xffffff6c00fc7947 */ /* 0x000fea000383ffff */
.L_x_44:
[----:B---3--:R-:W-:-:S07]  /*b600*/  MOV R0, UR4 ;  /* 0x0000000400007c02 */ /* 0x008fce0008000f00 */
.L_x_153:
[----:B-1----:R1:W2:Y:S02]  /*b610*/  SYNCS.PHASECHK.TRANS64.TRYWAIT P0, [R0+URZ], R3 ;  /* 0x00000003000075a7 */ /* 0x0022a400080011ff */
[----:B--2---:R-:W-:Y:S05]  /*b620*/  @!P0 NANOSLEEP.SYNCS 0x989680 ;  /* 0x009896800000895d */ /* 0x004fea0003900000 */
[----:B------:R-:W2:Y:S02]  /*b630*/  @!P0 SYNCS.PHASECHK.TRANS64 P0, [R0+URZ], R3 ;  /* 0x00000003000085a7 */ /* 0x000ea400080010ff */
[----:B--2---:R-:W-:Y:S05]  /*b640*/  @!P0 BRA `(.L_x_153) ;  /* 0xfffffffc00f08947 */ /* 0x004fea000383ffff */
[----:B------:R-:W-:Y:S05]  /*b650*/  BRA `(.L_x_154) ;  /* 0xffffff7000087947 */ /* 0x000fea000383ffff */
.L_x_45:
[----:B---3--:R-:W-:-:S07]  /*b660*/  MOV R0, UR4 ;  /* 0x0000000400007c02 */ /* 0x008fce0008000f00 */
.L_x_155:
[----:B-1----:R1:W2:Y:S02]  /*b670*/  SYNCS.PHASECHK.TRANS64.TRYWAIT P0, [R0+URZ], R3 ;  /* 0x00000003000075a7 */ /* 0x0022a400080011ff */
[----:B--2---:R-:W-:Y:S05]  /*b680*/  @!P0 NANOSLEEP.SYNCS 0x989680 ;  /* 0x009896800000895d */ /* 0x004fea0003900000 */
[----:B------:R-:W2:Y:S02]  /*b690*/  @!P0 SYNCS.PHASECHK.TRANS64 P0, [R0+URZ], R3 ;  /* 0x00000003000085a7 */ /* 0x000ea400080010ff */
[----:B--2---:R-:W-:Y:S05]  /*b6a0*/  @!P0 BRA `(.L_x_155) ;  /* 0xfffffffc00f08947 */ /* 0x004fea000383ffff */
[----:B------:R-:W-:Y:S05]  /*b6b0*/  BRA `(.L_x_156) ;  /* 0xffffff7000147947 */ /* 0x000fea000383ffff */
.L_x_48:
[----:B-1----:R1:W2:Y:S02]  /*b6c0*/  SYNCS.PHASECHK.TRANS64.TRYWAIT P0, [R0+URZ+0xd0], R5 ;  /* 0x0000d005000075a7 */ /* 0x0022a400080011ff */
[----:B--2---:R-:W-:Y:S05]  /*b6d0*/  @!P0 NANOSLEEP.SYNCS 0x989680 ;  /* 0x009896800000895d */ /* 0x004fea0003900000 */
[----:B------:R-:W2:Y:S02]  /*b6e0*/  @!P0 SYNCS.PHASECHK.TRANS64 P0, [R0+URZ+0xd0], R5 ;  /* 0x0000d005000085a7 */ /* 0x000ea400080010ff */
[----:B--2---:R-:W-:Y:S05]  /*b6f0*/  @!P0 BRA `(.L_x_48) ;  /* 0xfffffffc00f08947 */ /* 0x004fea000383ffff */
[----:B------:R-:W-:Y:S05]  /*b700*/  BRA `(.L_x_157) ;  /* 0xffffff7000747947 */ /* 0x000fea000383ffff */
.L_x_49:
[----:B------:R-:W-:-:S07]  /*b710*/  MOV R0, UR5 ;  /* 0x0000000500007c02 */ /* 0x000fce0008000f00 */
.L_x_158:
[----:B-1----:R1:W2:Y:S02]  /*b720*/  SYNCS.PHASECHK.TRANS64.TRYWAIT P0, [R0+URZ+0xa0], R7 ;  /* 0x0000a007000075a7 */ /* 0x0022a400080011ff */
[----:B--2---:R-:W-:Y:S05]  /*b730*/  @!P0 NANOSLEEP.SYNCS 0x989680 ;  /* 0x009896800000895d */ /* 0x004fea0003900000 */
[----:B------:R-:W2:Y:S02]  /*b740*/  @!P0 SYNCS.PHASECHK.TRANS64 P0, [R0+URZ+0xa0], R7 ;  /* 0x0000a007000085a7 */ /* 0x000ea400080010ff */
[----:B--2---:R-:W-:Y:S05]  /*b750*/  @!P0 BRA `(.L_x_158) ;  /* 0xfffffffc00f08947 */ /* 0x004fea000383ffff */
[----:B------:R-:W-:Y:S05]  /*b760*/  BRA `(.L_x_159) ;  /* 0xffffff7000847947 */ /* 0x000fea000383ffff */
.L_x_50:
[----:B-1----:R1:W2:Y:S02]  /*b770*/  SYNCS.PHASECHK.TRANS64.TRYWAIT P1, [R0+URZ+0x90], R5 ;  /* 0x00009005000075a7 */ /* 0x0022a400080211ff */
[----:B--2---:R-:W-:Y:S05]  /*b780*/  @!P1 NANOSLEEP.SYNCS 0x989680 ;  /* 0x009896800000995d */ /* 0x004fea0003900000 */
[----:B------:R-:W2:Y:S02]  /*b790*/  @!P1 SYNCS.PHASECHK.TRANS64 P1, [R0+URZ+0x90], R5 ;  /* 0x00009005000095a7 */ /* 0x000ea400080210ff */
[----:B--2---:R-:W-:Y:S05]  /*b7a0*/  @!P1 BRA `(.L_x_50) ;  /* 0xfffffffc00f09947 */ /* 0x004fea000383ffff */
[----:B------:R-:W-:Y:S05]  /*b7b0*/  BRA `(.L_x_160) ;  /* 0xffffff7000b47947 */ /* 0x000fea000383ffff */
.L_x_53:
[----:B------:R-:W-:-:S07]  /*b7c0*/  MOV R0, UR5 ;  /* 0x0000000500007c02 */ /* 0x000fce0008000f00 */
.L_x_161:
[----:B-1----:R1:W2:Y:S02]  /*b7d0*/  SYNCS.PHASECHK.TRANS64.TRYWAIT P0, [R0+URZ+0xa0], R3 ;  /* 0x0000a003000075a7 */ /* 0x0022a400080011ff */
[----:B--2---:R-:W-:Y:S05]  /*b7e0*/  @!P0 NANOSLEEP.SYNCS 0x989680 ;  /* 0x009896800000895d */ /* 0x004fea0003900000 */
[----:B------:R-:W2:Y:S02]  /*b7f0*/  @!P0 SYNCS.PHASECHK.TRANS64 P0, [R0+URZ+0xa0], R3 ;  /* 0x0000a003000085a7 */ /* 0x000ea400080010ff */
[----:B--2---:R-:W-:Y:S05]  /*b800*/  @!P0 BRA `(.L_x_161) ;  /* 0xfffffffc00f08947 */ /* 0x004fea000383ffff */
[----:B------:R-:W-:Y:S05]  /*b810*/  BRA `(.L_x_52) ;  /* 0xffffff7400087947 */ /* 0x000fea000383ffff */
.L_x_62:
[----:B-1----:R-:W-:-:S04]  /*b820*/  MOV R4, UR6 ;  /* 0x0000000600047c02 */ /* 0x002fc80008000f00 */
[----:B------:R1:W2:Y:S03]  /*b830*/  SYNCS.PHASECHK.TRANS64.TRYWAIT P0, [R4+URZ+0x8], R5 ;  /* 0x00000805040075a7 */ /* 0x0002a600080011ff */
[----:B--2---:R-:W-:Y:S05]  /*b840*/  @!P0 NANOSLEEP.SYNCS 0x989680 ;  /* 0x009896800000895d */ /* 0x004fea0003900000 */
[----:B------:R-:W2:Y:S02]  /*b850*/  @!P0 SYNCS.PHASECHK.TRANS64 P0, [R4+URZ+0x8], R5 ;  /* 0x00000805040085a7 */ /* 0x000ea400080010ff */
[----:B--2---:R-:W-:Y:S05]  /*b860*/  @!P0 BRA `(.L_x_62) ;  /* 0xfffffffc00ec8947 */ /* 0x004fea000383ffff */
[----:B------:R-:W-:Y:S05]  /*b870*/  BRA `(.L_x_61) ;  /* 0xffffff7400bc7947 */ /* 0x000fea000383ffff */
.L_x_64:
[----:B------:R-:W-:Y:S01]  /*b880*/  BSSY B0, `(.L_x_162) ;  /* 0x0000006000007945 */ /* 0x000fe20003800000 */
[----:B------:R-:W-:-:S07]  /*b890*/  MOV R15, 0xffffffff ;  /* 0xffffffff000f7802 */ /* 0x000fce0000000f00 */
[----:B-1---5:R-:W-:Y:S05]  /*b8a0*/  WARPSYNC.COLLECTIVE R15, `(.L_x_163) ;  /* 0x000000000f0c7348 */ /* 0x022fea0003c00000 */
[----:B------:R-:W-:Y:S02]  /*b8b0*/  ELECT P6, UR79, PT ;  /* 0x00000000004f782f */ /* 0x000fe400038c0000 */
[----:B------:R-:W-:Y:S01]  /*b8c0*/  MOV R14, UR79 ;  /* 0x0000004f000e7c02 */ /* 0x000fe20008000f00 */
[----:B-1---5:R-:W-:Y:S10]  /*b8d0*/  ENDCOLLECTIVE ;  /* 0x000000000000791b */ /* 0x022ff40003800000 */
.L_x_163:
[----:B------:R-:W-:Y:S05]  /*b8e0*/  BSYNC B0 ;  /* 0x0000000000007941 */ /* 0x000fea0003800000 */
.L_x_162:
[----:B------:R-:W-:Y:S05]  /*b8f0*/  BRA `(.L_x_164) ;  /* 0xffffff7400ec7947 */ /* 0x000fea000383ffff */
.L_x_66:
[----:B-1----:R-:W-:-:S04]  /*b900*/  MOV R2, UR6 ;  /* 0x0000000600027c02 */ /* 0x002fc80008000f00 */
[----:B------:R1:W2:Y:S03]  /*b910*/  SYNCS.PHASECHK.TRANS64.TRYWAIT P0, [R2+URZ+0x8], R3 ;  /* 0x00000803020075a7 */ /* 0x0002a600080011ff */
[----:B--2---:R-:W-:Y:S05]  /*b920*/  @!P0 NANOSLEEP.SYNCS 0x989680 ;  /* 0x009896800000895d */ /* 0x004fea0003900000 */
[----:B------:R-:W2:Y:S02]  /*b930*/  @!P0 SYNCS.PHASECHK.TRANS64 P0, [R2+URZ+0x8], R3 ;  /* 0x00000803020085a7 */ /* 0x000ea400080010ff */
[----:B--2---:R-:W-:Y:S05]  /*b940*/  @!P0 BRA `(.L_x_66) ;  /* 0xfffffffc00ec8947 */ /* 0x004fea000383ffff */
[----:B------:R-:W-:Y:S05]  /*b950*/  BRA `(.L_x_65) ;  /* 0xffffff7400f07947 */ /* 0x000fea000383ffff */
.L_x_67:
[----:B-1----:R1:W2:Y:S02]  /*b960*/  SYNCS.PHASECHK.TRANS64.TRYWAIT P0, [R0+URZ+0x90], R5 ;  /* 0x00009005000075a7 */ /* 0x0022a400080011ff */
[----:B--2---:R-:W-:Y:S05]  /*b970*/  @!P0 NANOSLEEP.SYNCS 0x989680 ;  /* 0x009896800000895d */ /* 0x004fea0003900000 */
[----:B------:R-:W2:Y:S02]  /*b980*/  @!P0 SYNCS.PHASECHK.TRANS64 P0, [R0+URZ+0x90], R5 ;  /* 0x00009005000085a7 */ /* 0x000ea400080010ff */
[----:B--2---:R-:W-:Y:S05]  /*b990*/  @!P0 BRA `(.L_x_67) ;  /* 0xfffffffc00f08947 */ /* 0x004fea000383ffff */
[----:B------:R-:W-:Y:S05]  /*b9a0*/  BRA `(.L_x_165) ;  /* 0xffffff7800dc7947 */ /* 0x000fea000383ffff */
.L_x_69:
[----:B------:R-:W-:-:S07]  /*b9b0*/  MOV R0, UR9 ;  /* 0x0000000900007c02 */ /* 0x000fce0008000f00 */
.L_x_166:
[----:B-1----:R1:W2:Y:S02]  /*b9c0*/  SYNCS.PHASECHK.TRANS64.TRYWAIT P0, [R0+URZ+0xc0], R5 ;  /* 0x0000c005000075a7 */ /* 0x0022a400080011ff */
[----:B--2---:R-:W-:Y:S05]  /*b9d0*/  @!P0 NANOSLEEP.SYNCS 0x989680 ;  /* 0x009896800000895d */ /* 0x004fea0003900000 */
[----:B------:R-:W2:Y:S02]  /*b9e0*/  @!P0 SYNCS.PHASECHK.TRANS64 P0, [R0+URZ+0xc0], R5 ;  /* 0x0000c005000085a7 */ /* 0x000ea400080010ff */
[----:B--2---:R-:W-:Y:S05]  /*b9f0*/  @!P0 BRA `(.L_x_166) ;  /* 0xfffffffc00f08947 */ /* 0x004fea000383ffff */
[----:B------:R-:W-:Y:S05]  /*ba00*/  BRA `(.L_x_167) ;  /* 0xffffff7c00287947 */ /* 0x000fea000383ffff */
.L_x_72:
[----:B------:R-:W-:Y:S07]  /*ba10*/  MOV R0, UR8 ;  /* 0x0000000800007c02 */ /* 0x000fee0008000f00 */
.L_x_168:
[----:B-1----:R1:W2:Y:S02]  /*ba20*/  SYNCS.PHASECHK.TRANS64.TRYWAIT P0, [R0+URZ], R5 ;  /* 0x00000005000075a7 */ /* 0x0022a400080011ff */
[----:B--2---:R-:W-:Y:S05]  /*ba30*/  @!P0 NANOSLEEP.SYNCS 0x989680 ;  /* 0x009896800000895d */ /* 0x004fea0003900000 */
[----:B------:R-:W2:Y:S02]  /*ba40*/  @!P0 SYNCS.PHASECHK.TRANS64 P0, [R0+URZ], R5 ;  /* 0x00000005000085a7 */ /* 0x000ea400080010ff */
[----:B--2---:R-:W-:Y:S05]  /*ba50*/  @!P0 BRA `(.L_x_168) ;  /* 0xfffffffc00f08947 */ /* 0x004fea000383ffff */
[----:B------:R-:W-:Y:S05]  /*ba60*/  BRA `(.L_x_71) ;  /* 0xffffff7c003c7947 */ /* 0x000fea000383ffff */
.L_x_76:
[----:B-1----:R-:W-:-:S07]  /*ba70*/  MOV R0, UR5 ;  /* 0x0000000500007c02 */ /* 0x002fce0008000f00 */
.L_x_169:
[----:B-1----:R1:W2:Y:S02]  /*ba80*/  SYNCS.PHASECHK.TRANS64.TRYWAIT P0, [R0+URZ], R3 ;  /* 0x00000003000075a7 */ /* 0x0022a400080011ff */
[----:B--2---:R-:W-:Y:S05]  /*ba90*/  @!P0 NANOSLEEP.SYNCS 0x989680 ;  /* 0x009896800000895d */ /* 0x004fea0003900000 */
[----:B------:R-:W2:Y:S02]  /*baa0*/  @!P0 SYNCS.PHASECHK.TRANS64 P0, [R0+URZ], R3 ;  /* 0x00000003000085a7 */ /* 0x000ea400080010ff */
[----:B--2---:R-:W-:Y:S05]  /*bab0*/  @!P0 BRA `(.L_x_169) ;  /* 0xfffffffc00f08947 */ /* 0x004fea000383ffff */
[----:B------:R-:W-:Y:S05]  /*bac0*/  BRA `(.L_x_170) ;  /* 0xffffff8000307947 */ /* 0x000fea000383ffff */
.L_x_79:
[----:B------:R-:W-:-:S07]  /*bad0*/  MOV R0, UR7 ;  /* 0x0000000700007c02 */ /* 0x000fce0008000f00 */
.L_x_171:
[----:B-1----:R1:W2:Y:S02]  /*bae0*/  SYNCS.PHASECHK.TRANS64.TRYWAIT P1, [R0+URZ+0xf0], R3 ;  /* 0x0000f003000075a7 */ /* 0x0022a400080211ff */
[----:B--2---:R-:W-:Y:S05]  /*baf0*/  @!P1 NANOSLEEP.SYNCS 0x989680 ;  /* 0x009896800000995d */ /* 0x004fea0003900000 */
[----:B------:R-:W2:Y:S02]  /*bb00*/  @!P1 SYNCS.PHASECHK.TRANS64 P1, [R0+URZ+0xf0], R3 ;  /* 0x0000f003000095a7 */ /* 0x000ea400080210ff */
[----:B--2---:R-:W-:Y:S05]  /*bb10*/  @!P1 BRA `(.L_x_171) ;  /* 0xfffffffc00f09947 */ /* 0x004fea000383ffff */
[----:B------:R-:W-:Y:S05]  /*bb20*/  BRA `(.L_x_172) ;  /* 0xffffff80007c7947 */ /* 0x000fea000383ffff */
.L_x_84:
[----:B--2---:R2:W4:Y:S02]  /*bb30*/  SYNCS.PHASECHK.TRANS64.TRYWAIT P0, [R0+URZ+0x90], R3 ;  /* 0x00009003000075a7 */ /* 0x00452400080011ff */
[----:B----4-:R-:W-:Y:S05]  /*bb40*/  @!P0 NANOSLEEP.SYNCS 0x989680 ;  /* 0x009896800000895d */ /* 0x010fea0003900000 */
[----:B------:R-:W4:Y:S02]  /*bb50*/  @!P0 SYNCS.PHASECHK.TRANS64 P0, [R0+URZ+0x90], R3 ;  /* 0x00009003000085a7 */ /* 0x000f2400080010ff */
[----:B----4-:R-:W-:Y:S05]  /*bb60*/  @!P0 BRA `(.L_x_84) ;  /* 0xfffffffc00f08947 */ /* 0x010fea000383ffff */
[----:B------:R-:W-:Y:S05]  /*bb70*/  BRA `(.L_x_173) ;  /* 0xffffff8400907947 */ /* 0x000fea000383ffff */
.L_x_87:
[----:B------:R-:W-:Y:S07]  /*bb80*/  MOV R0, UR7 ;  /* 0x0000000700007c02 */ /* 0x000fee0008000f00 */
.L_x_174:
[----:B--2---:R2:W4:Y:S02]  /*bb90*/  SYNCS.PHASECHK.TRANS64.TRYWAIT P0, [R0+URZ+0x88], R3 ;  /* 0x00008803000075a7 */ /* 0x00452400080011ff */
[----:B----4-:R-:W-:Y:S05]  /*bba0*/  @!P0 NANOSLEEP.SYNCS 0x989680 ;  /* 0x009896800000895d */ /* 0x010fea0003900000 */
[----:B------:R-:W4:Y:S02]  /*bbb0*/  @!P0 SYNCS.PHASECHK.TRANS64 P0, [R0+URZ+0x88], R3 ;  /* 0x00008803000085a7 */ /* 0x000f2400080010ff */
[----:B----4-:R-:W-:Y:S05]  /*bbc0*/  @!P0 BRA `(.L_x_174) ;  /* 0xfffffffc00f08947 */ /* 0x010fea000383ffff */
[----:B------:R-:W-:Y:S05]  /*bbd0*/  BRA `(.L_x_86) ;  /* 0xffffff8800707947 */ /* 0x000fea000383ffff */
.L_x_90:
[----:B------:R-:W-:Y:S07]  /*bbe0*/  MOV R3, UR7 ;  /* 0x0000000700037c02 */ /* 0x000fee0008000f00 */
.L_x_175:
[----:B-1----:R1:W2:Y:S02]  /*bbf0*/  SYNCS.PHASECHK.TRANS64.TRYWAIT P0, [R3+URZ+0x60], R12 ;  /* 0x0000600c030075a7 */ /* 0x0022a400080011ff */
[----:B--2---:R-:W-:Y:S05]  /*bc00*/  @!P0 NANOSLEEP.SYNCS 0x989680 ;  /* 0x009896800000895d */ /* 0x004fea0003900000 */
[----:B------:R-:W2:Y:S02]  /*bc10*/  @!P0 SYNCS.PHASECHK.TRANS64 P0, [R3+URZ+0x60], R12 ;  /* 0x0000600c030085a7 */ /* 0x000ea400080010ff */
[----:B--2---:R-:W-:Y:S05]  /*bc20*/  @!P0 BRA `(.L_x_175) ;  /* 0xfffffffc00f08947 */ /* 0x004fea000383ffff */
[----:B------:R-:W-:Y:S05]  /*bc30*/  BRA `(.L_x_176) ;  /* 0xffffff8800e87947 */ /* 0x000fea000383ffff */
.L_x_91:
[----:B-1----:R-:W-:Y:S07]  /*bc40*/  MOV R3, UR7 ;  /* 0x0000000700037c02 */ /* 0x002fee0008000f00 */
.L_x_177:
[----:B-1----:R1:W2:Y:S02]  /*bc50*/  SYNCS.PHASECHK.TRANS64.TRYWAIT P0, [R3+URZ+0x68], R12 ;  /* 0x0000680c030075a7 */ /* 0x0022a400080011ff */
[----:B--2---:R-:W-:Y:S05]  /*bc60*/  @!P0 NANOSLEEP.SYNCS 0x989680 ;  /* 0x009896800000895d */ /* 0x004fea0003900000 */
[----:B------:R-:W2:Y:S02]  /*bc70*/  @!P0 SYNCS.PHASECHK.TRANS64 P0, [R3+URZ+0x68], R12 ;  /* 0x0000680c030085a7 */ /* 0x000ea400080010ff */
[----:B--2---:R-:W-:Y:S05]  /*bc80*/  @!P0 BRA `(.L_x_177) ;  /* 0xfffffffc00f08947 */ /* 0x004fea000383ffff */
[----:B------:R-:W-:Y:S05]  /*bc90*/  BRA `(.L_x_178) ;  /* 0xffffff8c00247947 */ /* 0x000fea000383ffff */
.L_x_92:
[----:B-1----:R-:W-:Y:S07]  /*bca0*/  MOV R3, UR7 ;  /* 0x0000000700037c02 */ /* 0x002fee0008000f00 */
.L_x_179:
[----:B-1----:R1:W2:Y:S02]  /*bcb0*/  SYNCS.PHASECHK.TRANS64.TRYWAIT P0, [R3+URZ+0x70], R12 ;  /* 0x0000700c030075a7 */ /* 0x0022a400080011ff */
[----:B--2---:R-:W-:Y:S05]  /*bcc0*/  @!P0 NANOSLEEP.SYNCS 0x989680 ;  /* 0x009896800000895d */ /* 0x004fea0003900000 */
[----:B------:R-:W2:Y:S02]  /*bcd0*/  @!P0 SYNCS.PHASECHK.TRANS64 P0, [R3+URZ+0x70], R12 ;  /* 0x0000700c030085a7 */ /* 0x000ea400080010ff */
[----:B--2---:R-:W-:Y:S05]  /*bce0*/  @!P0 BRA `(.L_x_179) ;  /* 0xfffffffc00f08947 */ /* 0x004fea000383ffff */
[----:B------:R-:W-:Y:S05]  /*bcf0*/  BRA `(.L_x_180) ;  /* 0xffffff8c006c7947 */ /* 0x000fea000383ffff */
.L_x_93:
[----:B------:R-:W-:Y:S07]  /*bd00*/  MOV R3, UR7 ;  /* 0x0000000700037c02 */ /* 0x000fee0008000f00 */
.L_x_181:
[----:B-1----:R1:W2:Y:S02]  /*bd10*/  SYNCS.PHASECHK.TRANS64.TRYWAIT P0, [R3+URZ+0x78], R12 ;  /* 0x0000780c030075a7 */ /* 0x0022a400080011ff */
[----:B--2---:R-:W-:Y:S05]  /*bd20*/  @!P0 NANOSLEEP.SYNCS 0x989680 ;  /* 0x009896800000895d */ /* 0x004fea0003900000 */
[----:B------:R-:W2:Y:S02]  /*bd30*/  @!P0 SYNCS.PHASECHK.TRANS64 P0, [R3+URZ+0x78], R12 ;  /* 0x0000780c030085a7 */ /* 0x000ea400080010ff */
[----:B--2---:R-:W-:Y:S05]  /*bd40*/  @!P0 BRA `(.L_x_181) ;  /* 0xfffffffc00f08947 */ /* 0x004fea000383ffff */
[----:B------:R-:W-:Y:S05]  /*bd50*/  BRA `(.L_x_182) ;  /* 0xffffff8c00f47947 */ /* 0x000fea000383ffff */
.L_x_95:
[----:B------:R-:W-:-:S07]  /*bd60*/  MOV R0, UR7 ;  /* 0x0000000700007c02 */ /* 0x000fce0008000f00 */
.L_x_183:
[----:B-1----:R1:W4:Y:S02]  /*bd70*/  SYNCS.PHASECHK.TRANS64.TRYWAIT P0, [R0+URZ+0x60], R3 ;  /* 0x00006003000075a7 */ /* 0x00232400080011ff */
[----:B----4-:R-:W-:Y:S05]  /*bd80*/  @!P0 NANOSLEEP.SYNCS 0x989680 ;  /* 0x009896800000895d */ /* 0x010fea0003900000 */
[----:B------:R-:W4:Y:S02]  /*bd90*/  @!P0 SYNCS.PHASECHK.TRANS64 P0, [R0+URZ+0x60], R3 ;  /* 0x00006003000085a7 */ /* 0x000f2400080010ff */
[----:B----4-:R-:W-:Y:S05]  /*bda0*/  @!P0 BRA `(.L_x_183) ;  /* 0xfffffffc00f08947 */ /* 0x010fea000383ffff */
[----:B------:R-:W-:Y:S05]  /*bdb0*/  BRA `(.L_x_184) ;  /* 0xffffff9000647947 */ /* 0x000fea000383ffff */
.L_x_96:
[----:B-1----:R-:W-:-:S07]  /*bdc0*/  MOV R0, UR7 ;  /* 0x0000000700007c02 */ /* 0x002fce0008000f00 */
.L_x_185:
[----:B-1----:R1:W4:Y:S02]  /*bdd0*/  SYNCS.PHASECHK.TRANS64.TRYWAIT P0, [R0+URZ+0x68], R3 ;  /* 0x00006803000075a7 */ /* 0x00232400080011ff */
[----:B----4-:R-:W-:Y:S05]  /*bde0*/  @!P0 NANOSLEEP.SYNCS 0x989680 ;  /* 0x009896800000895d */ /* 0x010fea0003900000 */
[----:B------:R-:W4:Y:S02]  /*bdf0*/  @!P0 SYNCS.PHASECHK.TRANS64 P0, [R0+URZ+0x68], R3 ;  /* 0x00006803000085a7 */ /* 0x000f2400080010ff */
[----:B----4-:R-:W-:Y:S05]  /*be00*/  @!P0 BRA `(.L_x_185) ;  /* 0xfffffffc00f08947 */ /* 0x010fea000383ffff */
[----:B------:R-:W-:Y:S05]  /*be10*/  BRA `(.L_x_186) ;  /* 0xffffff9000547947 */ /* 0x000fea000383ffff */
.L_x_97:
[----:B-1----:R-:W-:-:S07]  /*be20*/  MOV R0, UR7 ;  /* 0x0000000700007c02 */ /* 0x002fce0008000f00 */
.L_x_187:
[----:B-1----:R1:W4:Y:S02]  /*be30*/  SYNCS.PHASECHK.TRANS64.TRYWAIT P0, [R0+URZ+0x70], R3 ;  /* 0x00007003000075a7 */ /* 0x00232400080011ff */
[----:B----4-:R-:W-:Y:S05]  /*be40*/  @!P0 NANOSLEEP.SYNCS 0x989680 ;  /* 0x009896800000895d */ /* 0x010fea0003900000 */
[----:B------:R-:W4:Y:S02]  /*be50*/  @!P0 SYNCS.PHASECHK.TRANS64 P0, [R0+URZ+0x70], R3 ;  /* 0x00007003000085a7 */ /* 0x000f2400080010ff */
[----:B----4-:R-:W-:Y:S05]  /*be60*/  @!P0 BRA `(.L_x_187) ;  /* 0xfffffffc00f08947 */ /* 0x010fea000383ffff */
[----:B------:R-:W-:Y:S05]  /*be70*/  BRA `(.L_x_188) ;  /* 0xffffff9000447947 */ /* 0x000fea000383ffff */
.L_x_99:
[----:B--2---:R2:W3:Y:S02]  /*be80*/  SYNCS.PHASECHK.TRANS64.TRYWAIT P0, [R0+URZ+0x90], R3 ;  /* 0x00009003000075a7 */ /* 0x0044e400080011ff */
[----:B---3--:R-:W-:Y:S05]  /*be90*/  @!P0 NANOSLEEP.SYNCS 0x989680 ;  /* 0x009896800000895d */ /* 0x008fea0003900000 */
[----:B------:R-:W3:Y:S02]  /*bea0*/  @!P0 SYNCS.PHASECHK.TRANS64 P0, [R0+URZ+0x90], R3 ;  /* 0x00009003000085a7 */ /* 0x000ee400080010ff */
[----:B---3--:R-:W-:Y:S05]  /*beb0*/  @!P0 BRA `(.L_x_99) ;  /* 0xfffffffc00f08947 */ /* 0x008fea000383ffff */
[----:B------:R-:W-:Y:S05]  /*bec0*/  BRA `(.L_x_189) ;  /* 0xffffff9400187947 */ /* 0x000fea000383ffff */
.L_x_110:
[----:B-1----:R-:W-:Y:S04]  /*bed0*/  MOV R3, UR48 ;  /* 0x0000003000037c02 */ /* 0x002fe80008000f00 */
[----:B------:R1:W3:Y:S03]  /*bee0*/  SYNCS.PHASECHK.TRANS64.TRYWAIT P1, [R3+URZ+0x40], R4 ;  /* 0x00004004030075a7 */ /* 0x0002e600080211ff */
[----:B---3--:R-:W-:Y:S05]  /*bef0*/  @!P1 NANOSLEEP.SYNCS 0x989680 ;  /* 0x009896800000995d */ /* 0x008fea0003900000 */
[----:B------:R-:W3:Y:S02]  /*bf00*/  @!P1 SYNCS.PHASECHK.TRANS64 P1, [R3+URZ+0x40], R4 ;  /* 0x00004004030095a7 */ /* 0x000ee400080210ff */
[----:B---3--:R-:W-:Y:S05]  /*bf10*/  @!P1 BRA `(.L_x_110) ;  /* 0xfffffffc00ec9947 */ /* 0x008fea000383ffff */
[----:B------:R-:W-:Y:S05]  /*bf20*/  BRA `(.L_x_109) ;  /* 0xffffffa0006c7947 */ /* 0x000fea000383ffff */
.L_x_112:
[----:B-1----:R1:W4:Y:S02]  /*bf30*/  SYNCS.PHASECHK.TRANS64.TRYWAIT P0, [R179+URZ+0xb0], R0 ;  /* 0x0000b000b30075a7 */ /* 0x00232400080011ff */
[----:B----4-:R-:W-:Y:S05]  /*bf40*/  @!P0 NANOSLEEP.SYNCS 0x989680 ;  /* 0x009896800000895d */ /* 0x010fea0003900000 */
[----:B------:R-:W4:Y:S02]  /*bf50*/  @!P0 SYNCS.PHASECHK.TRANS64 P0, [R179+URZ+0xb0], R0 ;  /* 0x0000b000b30085a7 */ /* 0x000f2400080010ff */
[----:B----4-:R-:W-:Y:S05]  /*bf60*/  @!P0 BRA `(.L_x_112) ;  /* 0xfffffffc00f08947 */ /* 0x010fea000383ffff */
[----:B------:R-:W-:Y:S05]  /*bf70*/  BRA `(.L_x_111) ;  /* 0xffffffa000cc7947 */ /* 0x000fea000383ffff */
.L_x_121:
[----:B--2---:R2:W3:Y:S02]  /*bf80*/  SYNCS.PHASECHK.TRANS64.TRYWAIT P0, [R3+URZ+0x40], R0 ;  /* 0x00004000030075a7 */ /* 0x0044e400080011ff */
[----:B---3--:R-:W-:Y:S05]  /*bf90*/  @!P0 NANOSLEEP.SYNCS 0x989680 ;  /* 0x009896800000895d */ /* 0x008fea0003900000 */
[----:B------:R-:W3:Y:S02]  /*bfa0*/  @!P0 SYNCS.PHASECHK.TRANS64 P0, [R3+URZ+0x40], R0 ;  /* 0x00004000030085a7 */ /* 0x000ee400080010ff */
[----:B---3--:R-:W-:Y:S05]  /*bfb0*/  @!P0 BRA `(.L_x_121) ;  /* 0xfffffffc00f08947 */ /* 0x008fea000383ffff */
[----:B------:R-:W-:Y:S05]  /*bfc0*/  BRA `(.L_x_120) ;  /* 0xffffffb400947947 */ /* 0x000fea000383ffff */
.L_x_129:
[----:B--2---:R2:W3:Y:S02]  /*bfd0*/  SYNCS.PHASECHK.TRANS64.TRYWAIT P0, [R0+URZ+0x40], R7 ;  /* 0x00004007000075a7 */ /* 0x0044e400080011ff */
[----:B---3--:R-:W-:Y:S05]  /*bfe0*/  @!P0 NANOSLEEP.SYNCS 0x989680 ;  /* 0x009896800000895d */ /* 0x008fea0003900000 */
[----:B------:R-:W3:Y:S02]  /*bff0*/  @!P0 SYNCS.PHASECHK.TRANS64 P0, [R0+URZ+0x40], R7 ;  /* 0x00004007000085a7 */ /* 0x000ee400080010ff */
[----:B---3--:R-:W-:Y:S05]  /*c000*/  @!P0 BRA `(.L_x_129) ;  /* 0xfffffffc00f08947 */ /* 0x008fea000383ffff */
[----:B------:R-:W-:Y:S05]  /*c010*/  BRA `(.L_x_128) ;  /* 0xffffffc800887947 */ /* 0x000fea000383ffff */
.L_x_137:
[----:B-1----:R1:W2:Y:S02]  /*c020*/  SYNCS.PHASECHK.TRANS64.TRYWAIT P0, [R3+URZ+0x40], R0 ;  /* 0x00004000030075a7 */ /* 0x0022a400080011ff */
[----:B--2---:R-:W-:Y:S05]  /*c030*/  @!P0 NANOSLEEP.SYNCS 0x989680 ;  /* 0x009896800000895d */ /* 0x004fea0003900000 */
[----:B------:R-:W2:Y:S02]  /*c040*/  @!P0 SYNCS.PHASECHK.TRANS64 P0, [R3+URZ+0x40], R0 ;  /* 0x00004000030085a7 */ /* 0x000ea400080010ff */
[----:B--2---:R-:W-:Y:S05]  /*c050*/  @!P0 BRA `(.L_x_137) ;  /* 0xfffffffc00f08947 */ /* 0x004fea000383ffff */
[----:B------:R-:W-:Y:S05]  /*c060*/  BRA `(.L_x_136) ;  /* 0xffffffdc007c7947 */ /* 0x000fea000383ffff */
        .weak           $__internal_0_$__cuda_sm10x_tcgen05_guardrail_trap_col_being_dealloced_not_returned_by_alloc
        .type           $__internal_0_$__cuda_sm10x_tcgen05_guardrail_trap_col_being_dealloced_not_returned_by_alloc,@function
        .size           $__internal_0_$__cuda_sm10x_tcgen05_guardrail_trap_col_being_dealloced_not_returned_by_alloc,($__internal_1_$__cuda_sm10x_tcgen05_guardrail_trap_phase_invalid_during_alloc - $__internal_0_$__cuda_sm10x_tcgen05_guardrail_trap_col_being_dealloced_not_returned_by_alloc)
$__internal_0_$__cuda_sm10x_tcgen05_guardrail_trap_col_being_dealloced_not_returned_by_alloc:
[----:B------:R-:W-:Y:S05]  /*c070*/  BPT.TRAP 0x1 ;  /* 0x000000040000795c */ /* 0x000fea0000300000 */
[----:B------:R-:W-:-:S04]  /*c080*/  HFMA2 R3, -RZ, RZ, 0, 0 ;  /* 0x00000000ff037431 */ /* 0x000fc800000001ff */
[----:B------:R-:W-:Y:S05]  /*c090*/  RET.REL.NODEC R2 `(_ZN7cutlass13device_kernelINS_4gemm6kernel13GemmUniversalIN4cute5tupleIJiiiiEEENS1_10collective13CollectiveMmaINS1_35MainloopSm100TmaUmmaWarpSpecializedILi4ELi2ELi2ENS5_IJNS4_1CILi2EEENSA_ILi1EEESC_EEEEENS5_IJNSA_ILi256EEESF_NSA_ILi64EEEEEENS_6half_tENS5_IJlSC_lEEESI_SJ_NS4_8TiledMMAINS4_8MMA_AtomIJNS4_26SM100_MMA_F16BF16_2x1SM_SSISI_SI_fLi256ELi256ELNS4_4UMMA5MajorE0ELSO_0ELNSN_7ScaleInE0ELSP_0EEEEEENS4_6LayoutINS5_IJSC_SC_SC_EEENS5_IJNSA_ILi0EEESU_SU_EEEEENS5_IJNS4_10UnderscoreESX_SX_EEEEENS4_18SM100_TMA_2SM_LOADENS4_14ComposedLayoutINS4_7SwizzleILi3ELi4ELi3EEENS4_18smem_ptr_flag_bitsILi16EEENSS_INS5_IJNSA_ILi8EEESG_EEENS5_IJSG_SC_EEEEEEEvNS4_8identityES10_S1A_vS1B_EENS_8epilogue10collective18CollectiveEpilogueINS1D_23Sm100TmaWarpSpecializedILi4ELi2ELi64ELb1ELb0EEEJNS5_IJNSA_ILi128EEESF_SG_EEENS5_IJNSS_IS1I_SC_EENSS_ISG_SC_EEEEESI_SJ_SI_SJ_NS1D_6fusion15FusionCallbacksIS1H_NS1N_17LinearCombinationISI_fSI_fLNS_15FloatRoundStyleE2EEES1J_S1M_JEEENS4_5SM1004TMEM4LOAD26SM100_TMEM_LOAD_32dp32b64xENS4_13SM90_TMA_LOADES1A_NS4_39AutoVectorizingCopyWithAssumedAlignmentILi128EEENS4_14SM90_TMA_STOREES1A_S1Z_S1Z_EEEvvEEEEvNT_6ParamsE) ;  /* 0xffffff3c02d87950 */ /* 0x000fea0003c3ffff */
        .weak           $__internal_1_$__cuda_sm10x_tcgen05_guardrail_trap_phase_invalid_during_alloc
        .type           $__internal_1_$__cuda_sm10x_tcgen05_guardrail_trap_phase_invalid_during_alloc,@function
        .size           $__internal_1_$__cuda_sm10x_tcgen05_guardrail_trap_phase_invalid_during_alloc,($__internal_2_$__cuda_sm10x_tcgen05_guardrail_trap_unallocated_columns_being_dealloced - $__internal_1_$__cuda_sm10x_tcgen05_guardrail_trap_phase_invalid_during_alloc)
$__internal_1_$__cuda_sm10x_tcgen05_guardrail_trap_phase_invalid_during_alloc:
[----:B------:R-:W-:Y:S05]  /*c0a0*/  BPT.TRAP 0x1 ;  /* 0x000000040000795c */ /* 0x000fea0000300000 */
[----:B------:R-:W-:-:S04]  /*c0b0*/  MOV R3, 0x0 ;  /* 0x0000000000037802 */ /* 0x000fc80000000f00 */
[----:B------:R-:W-:Y:S05]  /*c0c0*/  RET.REL.NODEC R2 `(_ZN7cutlass13device_kernelINS_4gemm6kernel13GemmUniversalIN4cute5tupleIJiiiiEEENS1_10collective13CollectiveMmaINS1_35MainloopSm100TmaUmmaWarpSpecializedILi4ELi2ELi2ENS5_IJNS4_1CILi2EEENSA_ILi1EEESC_EEEEENS5_IJNSA_ILi256EEESF_NSA_ILi64EEEEEENS_6half_tENS5_IJlSC_lEEESI_SJ_NS4_8TiledMMAINS4_8MMA_AtomIJNS4_26SM100_MMA_F16BF16_2x1SM_SSISI_SI_fLi256ELi256ELNS4_4UMMA5MajorE0ELSO_0ELNSN_7ScaleInE0ELSP_0EEEEEENS4_6LayoutINS5_IJSC_SC_SC_EEENS5_IJNSA_ILi0EEESU_SU_EEEEENS5_IJNS4_10UnderscoreESX_SX_EEEEENS4_18SM100_TMA_2SM_LOADENS4_14ComposedLayoutINS4_7SwizzleILi3ELi4ELi3EEENS4_18smem_ptr_flag_bitsILi16EEENSS_INS5_IJNSA_ILi8EEESG_EEENS5_IJSG_SC_EEEEEEEvNS4_8identityES10_S1A_vS1B_EENS_8epilogue10collective18CollectiveEpilogueINS1D_23Sm100TmaWarpSpecializedILi4ELi2ELi64ELb1ELb0EEEJNS5_IJNSA_ILi128EEESF_SG_EEENS5_IJNSS_IS1I_SC_EENSS_ISG_SC_EEEEESI_SJ_SI_SJ_NS1D_6fusion15FusionCallbacksIS1H_NS1N_17LinearCombinationISI_fSI_fLNS_15FloatRoundStyleE2EEES1J_S1M_JEEENS4_5SM1004TMEM4LOAD26SM100_TMEM_LOAD_32dp32b64xENS4_13SM90_TMA_LOADES1A_NS4_39AutoVectorizingCopyWithAssumedAlignmentILi128EEENS4_14SM90_TMA_STOREES1A_S1Z_S1Z_EEEvvEEEEvNT_6ParamsE) ;  /* 0xffffff3c02cc7950 */ /* 0x000fea0003c3ffff */
        .weak           $__internal_2_$__cuda_sm10x_tcgen05_guardrail_trap_unallocated_columns_being_dealloced
        .type           $__internal_2_$__cuda_sm10x_tcgen05_guardrail_trap_unallocated_columns_being_dealloced,@function
        .size           $__internal_2_$__cuda_sm10x_tcgen05_guardrail_trap_unallocated_columns_being_dealloced,(.L_x_191 - $__internal_2_$__cuda_sm10x_tcgen05_guardrail_trap_unallocated_columns_being_dealloced)
$__internal_2_$__cuda_sm10x_tcgen05_guardrail_trap_unallocated_columns_being_dealloced:
[----:B------:R-:W-:Y:S05]  /*c0d0*/  BPT.TRAP 0x1 ;  /* 0x000000040000795c */ /* 0x000fea0000300000 */
[----:B------:R-:W-:-:S04]  /*c0e0*/  HFMA2 R3, -RZ, RZ, 0, 0 ;  /* 0x00000000ff037431 */ /* 0x000fc800000001ff */
[----:B------:R-:W-:Y:S05]  /*c0f0*/  RET.REL.NODEC R2 `(_ZN7cutlass13device_kernelINS_4gemm6kernel13GemmUniversalIN4cute5tupleIJiiiiEEENS1_10collective13CollectiveMmaINS1_35MainloopSm100TmaUmmaWarpSpecializedILi4ELi2ELi2ENS5_IJNS4_1CILi2EEENSA_ILi1EEESC_EEEEENS5_IJNSA_ILi256EEESF_NSA_ILi64EEEEEENS_6half_tENS5_IJlSC_lEEESI_SJ_NS4_8TiledMMAINS4_8MMA_AtomIJNS4_26SM100_MMA_F16BF16_2x1SM_SSISI_SI_fLi256ELi256ELNS4_4UMMA5MajorE0ELSO_0ELNSN_7ScaleInE0ELSP_0EEEEEENS4_6LayoutINS5_IJSC_SC_SC_EEENS5_IJNSA_ILi0EEESU_SU_EEEEENS5_IJNS4_10UnderscoreESX_SX_EEEEENS4_18SM100_TMA_2SM_LOADENS4_14ComposedLayoutINS4_7SwizzleILi3ELi4ELi3EEENS4_18smem_ptr_flag_bitsILi16EEENSS_INS5_IJNSA_ILi8EEESG_EEENS5_IJSG_SC_EEEEEEEvNS4_8identityES10_S1A_vS1B_EENS_8epilogue10collective18CollectiveEpilogueINS1D_23Sm100TmaWarpSpecializedILi4ELi2ELi64ELb1ELb0EEEJNS5_IJNSA_ILi128EEESF_SG_EEENS5_IJNSS_IS1I_SC_EENSS_ISG_SC_EEEEESI_SJ_SI_SJ_NS1D_6fusion15FusionCallbacksIS1H_NS1N_17LinearCombinationISI_fSI_fLNS_15FloatRoundStyleE2EEES1J_S1M_JEEENS4_5SM1004TMEM4LOAD26SM100_TMEM_LOAD_32dp32b64xENS4_13SM90_TMA_LOADES1A_NS4_39AutoVectorizingCopyWithAssumedAlignmentILi128EEENS4_14SM90_TMA_STOREES1A_S1Z_S1Z_EEEvvEEEEvNT_6ParamsE) ;  /* 0xffffff3c02c07950 */ /* 0x000fea0003c3ffff */
.L_x_190:
[----:B------:R-:W-:-:S00]  /*c100*/  BRA `(.L_x_190) ;  /* 0xfffffffc00fc7947 */ /* 0x000fc0000383ffff */
[----:B------:R-:W-:-:S00]  /*c110*/  NOP ;  /* 0x0000000000007918 */ /* 0x000fc00000000000 */
        /* <DEDUP_REMOVED lines=14> */
.L_x_191:


//--------------------- .nv.global.init           --------------------------
	.section	.nv.global.init,"aw",@progbits
.nv.global.init:
	.type		$str$27,@object
	.size		$str$27,($str$28 - $str$27)
$str$27:
        /*0000*/ 	.byte	0x28, 0x61, 0x64, 0x64, 0x72, 0x65, 0x73, 0x73, 0x20, 0x26, 0x20, 0x6d, 0x61, 0x73, 0x6b, 0x29
        /*0010*/ 	.byte	0x20, 0x3d, 0x3d, 0x20, 0x30, 0x00
	.type		$str$28,@object
	.size		$str$28,($str$26 - $str$28)
$str$28:
        /*0016*/ 	.byte	0x2f, 0x74, 0x6d, 0x70, 0x2f, 0x63, 0x75, 0x74, 0x6c, 0x61, 0x73, 0x73, 0x5f, 0x73, 0x77, 0x65
        /*0026*/ 	.byte	0x65, 0x70, 0x5f, 0x73, 0x72, 0x63, 0x2f, 0x69, 0x6e, 0x63, 0x6c, 0x75, 0x64, 0x65, 0x2f, 0x63
        /*0036*/ 	.byte	0x75, 0x74, 0x65, 0x2f, 0x70, 0x6f, 0x69, 0x6e, 0x74, 0x65, 0x72, 0x5f, 0x66, 0x6c, 0x61, 0x67
        /*0046*/ 	.byte	0x67, 0x65, 0x64, 0x2e, 0x68, 0x70, 0x70, 0x00
	.type		$str$26,@object
	.size		$str$26,($str$25 - $str$26)
$str$26:
        /*004e*/ 	.byte	0x2f, 0x74, 0x6d, 0x70, 0x2f, 0x63, 0x75, 0x74, 0x6c, 0x61, 0x73, 0x73, 0x5f, 0x73, 0x77, 0x65
        /*005e*/ 	.byte	0x65, 0x70, 0x5f, 0x73, 0x72, 0x63, 0x2f, 0x69, 0x6e, 0x63, 0x6c, 0x75, 0x64, 0x65, 0x2f, 0x63
        /*006e*/ 	.byte	0x75, 0x74, 0x65, 0x2f, 0x61, 0x74, 0x6f, 0x6d, 0x2f, 0x63, 0x6f, 0x70, 0x79, 0x5f, 0x74, 0x72
        /*007e*/ 	.byte	0x61, 0x69, 0x74, 0x73, 0x5f, 0x73, 0x6d, 0x31, 0x30, 0x30, 0x2e, 0x68, 0x70, 0x70, 0x00
	.type		$str$25,@object
	.size		$str$25,(__unnamed_1 - $str$25)
$str$25:
        /*008d*/ 	.byte	0x28, 0x28, 0x75, 0x69, 0x6e, 0x74, 0x33, 0x32, 0x5f, 0x74, 0x28, 0x74, 0x68, 0x72, 0x65, 0x61
        /*009d*/ 	.byte	0x64, 0x49, 0x64, 0x78, 0x2e, 0x78, 0x29, 0x20, 0x2f, 0x20, 0x33, 0x32, 0x29, 0x20, 0x25, 0x20
        /*00ad*/ 	.byte	0x34, 0x29, 0x20, 0x3d, 0x3d, 0x20, 0x28, 0x28, 0x28, 0x74, 0x6d, 0x65, 0x6d, 0x5f, 0x61, 0x64
        /*00bd*/ 	.byte	0x64, 0x72, 0x20, 0x3e, 0x3e, 0x20, 0x31, 0x36, 0x29, 0x20, 0x2f, 0x20, 0x33, 0x32, 0x29, 0x20
        /*00cd*/ 	.byte	0x25, 0x20, 0x34, 0x29, 0x00
	.type		__unnamed_1,@object
	.size		__unnamed_1,(__unnamed_2 - __unnamed_1)
__unnamed_1:
        /*00d2*/ 	.byte	0x61, 0x75, 0x74, 0x6f, 0x20, 0x63, 0x75, 0x74, 0x65, 0x3a, 0x3a, 0x61, 0x73, 0x5f, 0x70, 0x6f
        /* <DEDUP_REMOVED lines=24> */
        /*0262*/ 	.byte	0x3e, 0x3e, 0x3e, 0x3e, 0x5d, 0x00
	.type		__unnamed_2,@object
	.size		__unnamed_2,(.L_2 - __unnamed_2)
__unnamed_2:
        /* <DEDUP_REMOVED lines=43> */
        /*0518*/ 	.byte	0x74, 0x65, 0x3a, 0x3a, 0x43, 0x3c, 0x30, 0x3e, 0x3e, 0x3e, 0x3e, 0x5d, 0x00
.L_2:


//--------------------- .nv.shared._ZN7cutlass13device_kernelINS_4gemm6kernel13GemmUniversalIN4cute5tupleIJiiiiEEENS1_10collective13CollectiveMmaINS1_35MainloopSm100TmaUmmaWarpSpecializedILi4ELi2ELi2ENS5_IJNS4_1CILi2EEENSA_ILi1EEESC_EEEEENS5_IJNSA_ILi256EEESF_NSA_ILi64EEEEEENS_6half_tENS5_IJlSC_lEEESI_SJ_NS4_8TiledMMAINS4_8MMA_AtomIJNS4_26SM100_MMA_F16BF16_2x1SM_SSISI_SI_fLi256ELi256ELNS4_4UMMA5MajorE0ELSO_0ELNSN_7ScaleInE0ELSP_0EEEEEENS4_6LayoutINS5_IJSC_SC_SC_EEENS5_IJNSA_ILi0EEESU_SU_EEEEENS5_IJNS4_10UnderscoreESX_SX_EEEEENS4_18SM100_TMA_2SM_LOADENS4_14ComposedLayoutINS4_7SwizzleILi3ELi4ELi3EEENS4_18smem_ptr_flag_bitsILi16EEENSS_INS5_IJNSA_ILi8EEESG_EEENS5_IJSG_SC_EEEEEEEvNS4_8identityES10_S1A_vS1B_EENS_8epilogue10collective18CollectiveEpilogueINS1D_23Sm100TmaWarpSpecializedILi4ELi2ELi64ELb1ELb0EEEJNS5_IJNSA_ILi128EEESF_SG_EEENS5_IJNSS_IS1I_SC_EENSS_ISG_SC_EEEEESI_SJ_SI_SJ_NS1D_6fusion15FusionCallbacksIS1H_NS1N_17LinearCombinationISI_fSI_fLNS_15FloatRoundStyleE2EEES1J_S1M_JEEENS4_5SM1004TMEM4LOAD26SM100_TMEM_LOAD_32dp32b64xENS4_13SM90_TMA_LOADES1A_NS4_39AutoVectorizingCopyWithAssumedAlignmentILi128EEENS4_14SM90_TMA_STOREES1A_S1Z_S1Z_EEEvvEEEEvNT_6ParamsE --------------------------
	.section	.nv.shared._ZN7cutlass13device_kernelINS_4gemm6kernel13GemmUniversalIN4cute5tupleIJiiiiEEENS1_10collective13CollectiveMmaINS1_35MainloopSm100TmaUmmaWarpSpecializedILi4ELi2ELi2ENS5_IJNS4_1CILi2EEENSA_ILi1EEESC_EEEEENS5_IJNSA_ILi256EEESF_NSA_ILi64EEEEEENS_6half_tENS5_IJlSC_lEEESI_SJ_NS4_8TiledMMAINS4_8MMA_AtomIJNS4_26SM100_MMA_F16BF16_2x1SM_SSISI_SI_fLi256ELi256ELNS4_4UMMA5MajorE0ELSO_0ELNSN_7ScaleInE0ELSP_0EEEEEENS4_6LayoutINS5_IJSC_SC_SC_EEENS5_IJNSA_ILi0EEESU_SU_EEEEENS5_IJNS4_10UnderscoreESX_SX_EEEEENS4_18SM100_TMA_2SM_LOADENS4_14ComposedLayoutINS4_7SwizzleILi3ELi4ELi3EEENS4_18smem_ptr_flag_bitsILi16EEENSS_INS5_IJNSA_ILi8EEESG_EEENS5_IJSG_SC_EEEEEEEvNS4_8identityES10_S1A_vS1B_EENS_8epilogue10collective18CollectiveEpilogueINS1D_23Sm100TmaWarpSpecializedILi4ELi2ELi64ELb1ELb0EEEJNS5_IJNSA_ILi128EEESF_SG_EEENS5_IJNSS_IS1I_SC_EENSS_ISG_SC_EEEEESI_SJ_SI_SJ_NS1D_6fusion15FusionCallbacksIS1H_NS1N_17LinearCombinationISI_fSI_fLNS_15FloatRoundStyleE2EEES1J_S1M_JEEENS4_5SM1004TMEM4LOAD26SM100_TMEM_LOAD_32dp32b64xENS4_13SM90_TMA_LOADES1A_NS4_39AutoVectorizingCopyWithAssumedAlignmentILi128EEENS4_14SM90_TMA_STOREES1A_S1Z_S1Z_EEEvvEEEEvNT_6ParamsE,"aw",@nobits
	.sectionflags	@""
	.align	16
	.zero		1024


//--------------------- .nv.shared.reserved.0     --------------------------
	.section	.nv.shared.reserved.0,"aw",@nobits
	.weak		__nv_reservedSMEM_offset_0_alias
	.size		__nv_reservedSMEM_offset_0_alias, 0, 64
	.other		__nv_reservedSMEM_offset_0_alias,@"STO_CUDA_RESERVED_SHARED STV_DEFAULT"
__nv_reservedSMEM_offset_0_alias:
	.zero		0
.nv.shared.reserved.0:
	.zero		64
	.weak		__nv_reservedSMEM_tcgen05_partition
	.type		__nv_reservedSMEM_tcgen05_partition,@object
	.size		__nv_reservedSMEM_tcgen05_partition,(.L_0 - __nv_reservedSMEM_tcgen05_partition)
__nv_reservedSMEM_tcgen05_partition:
	.zero		32
.L_0:


//--------------------- .nv.global                --------------------------
	.section	.nv.global,"aw",@nobits
.nv.global:
	.type		_ZN39_INTERNAL_eb5939f5_4_k_cu_a097549f_68324cute1_E,@object
	.size		_ZN39_INTERNAL_eb5939f5_4_k_cu_a097549f_68324cute1_E,(_ZN39_INTERNAL_eb5939f5_4_k_cu_a097549f_68324cuda3std3__45__cpo6cbeginE - _ZN39_INTERNAL_eb5939f5_4_k_cu_a097549f_68324cute1_E)
_ZN39_INTERNAL_eb5939f5_4_k_cu_a097549f_68324cute1_E:
	.zero		1
	.type		_ZN39_INTERNAL_eb5939f5_4_k_cu_a097549f_68324cuda3std3__45__cpo6cbeginE,@object
	.size		_ZN39_INTERNAL_eb5939f5_4_k_cu_a097549f_68324cuda3std3__45__cpo6cbeginE,(_ZN39_INTERNAL_eb5939f5_4_k_cu_a097549f_68324cuda3std3__48in_placeE - _ZN39_INTERNAL_eb5939f5_4_k_cu_a097549f_68324cuda3std3__45__cpo6cbeginE)
_ZN39_INTERNAL_eb5939f5_4_k_cu_a097549f_68324cuda3std3__45__cpo6cbeginE:
	.zero		1
	.type		_ZN39_INTERNAL_eb5939f5_4_k_cu_a097549f_68324cuda3std3__48in_placeE,@object
	.size		_ZN39_INTERNAL_eb5939f5_4_k_cu_a097549f_68324cuda3std3__48in_placeE,(_ZN39_INTERNAL_eb5939f5_4_k_cu_a097549f_68324cuda3std6ranges3__45__cpo9iter_moveE - _ZN39_INTERNAL_eb5939f5_4_k_cu_a097549f_68324cuda3std3__48in_placeE)
_ZN39_INTERNAL_eb5939f5_4_k_cu_a097549f_68324cuda3std3__48in_placeE:
	.zero		1
	.type		_ZN39_INTERNAL_eb5939f5_4_k_cu_a097549f_68324cuda3std6ranges3__45__cpo9iter_moveE,@object
	.size		_ZN39_INTERNAL_eb5939f5_4_k_cu_a097549f_68324cuda3std6ranges3__45__cpo9iter_moveE,(_ZN39_INTERNAL_eb5939f5_4_k_cu_a097549f_68324cuda3std3__45__cpo5beginE - _ZN39_INTERNAL_eb5939f5_4_k_cu_a097549f_68324cuda3std6ranges3__45__cpo9iter_moveE)
_ZN39_INTERNAL_eb5939f5_4_k_cu_a097549f_68324cuda3std6ranges3__45__cpo9iter_moveE:
	.zero		1
	.type		_ZN39_INTERNAL_eb5939f5_4_k_cu_a097549f_68324cuda3std3__45__cpo5beginE,@object
	.size		_ZN39_INTERNAL_eb5939f5_4_k_cu_a097549f_68324cuda3std3__45__cpo5beginE,(_ZN39_INTERNAL_eb5939f5_4_k_cu_a097549f_68324cuda3std3__441_GLOBAL__N__eb5939f5_4_k_cu_a097549f_68326ignoreE - _ZN39_INTERNAL_eb5939f5_4_k_cu_a097549f_68324cuda3std3__45__cpo5beginE)
_ZN39_INTERNAL_eb5939f5_4_k_cu_a097549f_68324cuda3std3__45__cpo5beginE:
	.zero		1
	.type		_ZN39_INTERNAL_eb5939f5_4_k_cu_a097549f_68324cuda3std3__441_GLOBAL__N__eb5939f5_4_k_cu_a097549f_68326ignoreE,@object
	.size		_ZN39_INTERNAL_eb5939f5_4_k_cu_a097549f_68324cuda3std3__441_GLOBAL__N__eb5939f5_4_k_cu_a097549f_68326ignoreE,(_ZN39_INTERNAL_eb5939f5_4_k_cu_a097549f_68324cute7productE - _ZN39_INTERNAL_eb5939f5_4_k_cu_a097549f_68324cuda3std3__441_GLOBAL__N__eb5939f5_4_k_cu_a097549f_68326ignoreE)
_ZN39_INTERNAL_eb5939f5_4_k_cu_a097549f_68324cuda3std3__441_GLOBAL__N__eb5939f5_4_k_cu_a097549f_68326ignoreE:
	.zero		1
	.type		_ZN39_INTERNAL_eb5939f5_4_k_cu_a097549f_68324cute7productE,@object
	.size		_ZN39_INTERNAL_eb5939f5_4_k_cu_a097549f_68324cute7productE,(_ZN39_INTERNAL_eb5939f5_4_k_cu_a097549f_68324cuda3std3__45__cpo3endE - _ZN39_INTERNAL_eb5939f5_4_k_cu_a097549f_68324cute7productE)
_ZN39_INTERNAL_eb5939f5_4_k_cu_a097549f_68324cute7productE:
	.zero		1
	.type		_ZN39_INTERNAL_eb5939f5_4_k_cu_a097549f_68324cuda3std3__45__cpo3endE,@object
	.size		_ZN39_INTERNAL_eb5939f5_4_k_cu_a097549f_68324cuda3std3__45__cpo3endE,(_ZN39_INTERNAL_eb5939f5_4_k_cu_a097549f_68324cuda3std3__419piecewise_constructE - _ZN39_INTERNAL_eb5939f5_4_k_cu_a097549f_68324cuda3std3__45__cpo3endE)
_ZN39_INTERNAL_eb5939f5_4_k_cu_a097549f_68324cuda3std3__45__cpo3endE:
	.zero		1
	.type		_ZN39_INTERNAL_eb5939f5_4_k_cu_a097549f_68324cuda3std3__419piecewise_constructE,@object
	.size		_ZN39_INTERNAL_eb5939f5_4_k_cu_a097549f_68324cuda3std3__419piecewise_constructE,(_ZN39_INTERNAL_eb5939f5_4_k_cu_a097549f_68324cuda3std3__45__cpo4cendE - _ZN39_INTERNAL_eb5939f5_4_k_cu_a097549f_68324cuda3std3__419piecewise_constructE)
_ZN39_INTERNAL_eb5939f5_4_k_cu_a097549f_68324cuda3std3__419piecewise_constructE:
	.zero		1
	.type		_ZN39_INTERNAL_eb5939f5_4_k_cu_a097549f_68324cuda3std3__45__cpo4cendE,@object
	.size		_ZN39_INTERNAL_eb5939f5_4_k_cu_a097549f_68324cuda3std3__45__cpo4cendE,(_ZN39_INTERNAL_eb5939f5_4_k_cu_a097549f_68324cuda3std6ranges3__45__cpo4swapE - _ZN39_INTERNAL_eb5939f5_4_k_cu_a097549f_68324cuda3std3__45__cpo4cendE)
_ZN39_INTERNAL_eb5939f5_4_k_cu_a097549f_68324cuda3std3__45__cpo4cendE:
	.zero		1
	.type		_ZN39_INTERNAL_eb5939f5_4_k_cu_a097549f_68324cuda3std6ranges3__45__cpo4swapE,@object
	.size		_ZN39_INTERNAL_eb5939f5_4_k_cu_a097549f_68324cuda3std6ranges3__45__cpo4swapE,(.L_10 - _ZN39_INTERNAL_eb5939f5_4_k_cu_a097549f_68324cuda3std6ranges3__45__cpo4swapE)
_ZN39_INTERNAL_eb5939f5_4_k_cu_a097549f_68324cuda3std6ranges3__45__cpo4swapE:
	.zero		1
.L_10:


//--------------------- .nv.constant0._ZN7cutlass13device_kernelINS_4gemm6kernel13GemmUniversalIN4cute5tupleIJiiiiEEENS1_10collective13CollectiveMmaINS1_35MainloopSm100TmaUmmaWarpSpecializedILi4ELi2ELi2ENS5_IJNS4_1CILi2EEENSA_ILi1EEESC_EEEEENS5_IJNSA_ILi256EEESF_NSA_ILi64EEEEEENS_6half_tENS5_IJlSC_lEEESI_SJ_NS4_8TiledMMAINS4_8MMA_AtomIJNS4_26SM100_MMA_F16BF16_2x1SM_SSISI_SI_fLi256ELi256ELNS4_4UMMA5MajorE0ELSO_0ELNSN_7ScaleInE0ELSP_0EEEEEENS4_6LayoutINS5_IJSC_SC_SC_EEENS5_IJNSA_ILi0EEESU_SU_EEEEENS5_IJNS4_10UnderscoreESX_SX_EEEEENS4_18SM100_TMA_2SM_LOADENS4_14ComposedLayoutINS4_7SwizzleILi3ELi4ELi3EEENS4_18smem_ptr_flag_bitsILi16EEENSS_INS5_IJNSA_ILi8EEESG_EEENS5_IJSG_SC_EEEEEEEvNS4_8identityES10_S1A_vS1B_EENS_8epilogue10collective18CollectiveEpilogueINS1D_23Sm100TmaWarpSpecializedILi4ELi2ELi64ELb1ELb0EEEJNS5_IJNSA_ILi128EEESF_SG_EEENS5_IJNSS_IS1I_SC_EENSS_ISG_SC_EEEEESI_SJ_SI_SJ_NS1D_6fusion15FusionCallbacksIS1H_NS1N_17LinearCombinationISI_fSI_fLNS_15FloatRoundStyleE2EEES1J_S1M_JEEENS4_5SM1004TMEM4LOAD26SM100_TMEM_LOAD_32dp32b64xENS4_13SM90_TMA_LOADES1A_NS4_39AutoVectorizingCopyWithAssumedAlignmentILi128EEENS4_14SM90_TMA_STOREES1A_S1Z_S1Z_EEEvvEEEEvNT_6ParamsE --------------------------
	.section	.nv.constant0._ZN7cutlass13device_kernelINS_4gemm6kernel13GemmUniversalIN4cute5tupleIJiiiiEEENS1_10collective13CollectiveMmaINS1_35MainloopSm100TmaUmmaWarpSpecializedILi4ELi2ELi2ENS5_IJNS4_1CILi2EEENSA_ILi1EEESC_EEEEENS5_IJNSA_ILi256EEESF_NSA_ILi64EEEEEENS_6half_tENS5_IJlSC_lEEESI_SJ_NS4_8TiledMMAINS4_8MMA_AtomIJNS4_26SM100_MMA_F16BF16_2x1SM_SSISI_SI_fLi256ELi256ELNS4_4UMMA5MajorE0ELSO_0ELNSN_7ScaleInE0ELSP_0EEEEEENS4_6LayoutINS5_IJSC_SC_SC_EEENS5_IJNSA_ILi0EEESU_SU_EEEEENS5_IJNS4_10UnderscoreESX_SX_EEEEENS4_18SM100_TMA_2SM_LOADENS4_14ComposedLayoutINS4_7SwizzleILi3ELi4ELi3EEENS4_18smem_ptr_flag_bitsILi16EEENSS_INS5_IJNSA_ILi8EEESG_EEENS5_IJSG_SC_EEEEEEEvNS4_8identityES10_S1A_vS1B_EENS_8epilogue10collective18CollectiveEpilogueINS1D_23Sm100TmaWarpSpecializedILi4ELi2ELi64ELb1ELb0EEEJNS5_IJNSA_ILi128EEESF_SG_EEENS5_IJNSS_IS1I_SC_EENSS_ISG_SC_EEEEESI_SJ_SI_SJ_NS1D_6fusion15FusionCallbacksIS1H_NS1N_17LinearCombinationISI_fSI_fLNS_15FloatRoundStyleE2EEES1J_S1M_JEEENS4_5SM1004TMEM4LOAD26SM100_TMEM_LOAD_32dp32b64xENS4_13SM90_TMA_LOADES1A_NS4_39AutoVectorizingCopyWithAssumedAlignmentILi128EEENS4_14SM90_TMA_STOREES1A_S1Z_S1Z_EEEvvEEEEvNT_6ParamsE,"a",@progbits
	.sectionflags	@""
	.align	4
.nv.constant0._ZN7cutlass13device_kernelINS_4gemm6kernel13GemmUniversalIN4cute5tupleIJiiiiEEENS1_10collective13CollectiveMmaINS1_35MainloopSm100TmaUmmaWarpSpecializedILi4ELi2ELi2ENS5_IJNS4_1CILi2EEENSA_ILi1EEESC_EEEEENS5_IJNSA_ILi256EEESF_NSA_ILi64EEEEEENS_6half_tENS5_IJlSC_lEEESI_SJ_NS4_8TiledMMAINS4_8MMA_AtomIJNS4_26SM100_MMA_F16BF16_2x1SM_SSISI_SI_fLi256ELi256ELNS4_4UMMA5MajorE0ELSO_0ELNSN_7ScaleInE0ELSP_0EEEEEENS4_6LayoutINS5_IJSC_SC_SC_EEENS5_IJNSA_ILi0EEESU_SU_EEEEENS5_IJNS4_10UnderscoreESX_SX_EEEEENS4_18SM100_TMA_2SM_LOADENS4_14ComposedLayoutINS4_7SwizzleILi3ELi4ELi3EEENS4_18smem_ptr_flag_bitsILi16EEENSS_INS5_IJNSA_ILi8EEESG_EEENS5_IJSG_SC_EEEEEEEvNS4_8identityES10_S1A_vS1B_EENS_8epilogue10collective18CollectiveEpilogueINS1D_23Sm100TmaWarpSpecializedILi4ELi2ELi64ELb1ELb0EEEJNS5_IJNSA_ILi128EEESF_SG_EEENS5_IJNSS_IS1I_SC_EENSS_ISG_SC_EEEEESI_SJ_SI_SJ_NS1D_6fusion15FusionCallbacksIS1H_NS1N_17LinearCombinationISI_fSI_fLNS_15FloatRoundStyleE2EEES1J_S1M_JEEENS4_5SM1004TMEM4LOAD26SM100_TMEM_LOAD_32dp32b64xENS4_13SM90_TMA_LOADES1A_NS4_39AutoVectorizingCopyWithAssumedAlignmentILi128EEENS4_14SM90_TMA_STOREES1A_S1Z_S1Z_EEEvvEEEEvNT_6ParamsE:
	.zero		2944


//--------------------- SYMBOLS --------------------------

	.type		.nv.reservedSmem.offset0,@object
	.size		.nv.reservedSmem.offset0,0x4
	.type		.nv.reservedSmem.cap,@object
	.size		.nv.reservedSmem.cap,0x4
	.type		__assertfail,@function
